	.target	sm_100a

	.elftype	@"ET_EXEC"


//--------------------- .note.nv.tkinfo           --------------------------
	.section	.note.nv.tkinfo,"",@"SHT_NOTE"
	.sectionflags	@"SHF_NOTE_NV_TKINFO"
	.tkinfo
        /*0018*/ 	.word	0x00000081
        /*0030*/ 	.string	""
        /*0030*/ 	.string	"ptxas-blackwell"
        /*0030*/ 	.string	"Cuda compilation tools, release 12.9, V12.9.86"
        /*0030*/ 	.string	"Build cuda_12.9.r12.9/compiler.36037853_0"
        /*0030*/ 	.string	"-v  -suppress-debug-info  -lineinfo  -arch sm_100a "



//--------------------- .note.nv.cuver            --------------------------
	.section	.note.nv.cuver,"",@"SHT_NOTE"
	.sectionflags	@"SHF_NOTE_NV_CUVER"
        /*0018*/ 	.short	0x0001
        /*001a*/ 	.short	0x0064
        /*001c*/ 	.short	0x0001
        /*001e*/ 	.short	0x0000
        /*0020*/ 	.short	0x0001
        /*0022*/ 	.short	0x0000


//--------------------- .nv.info                  --------------------------
	.section	.nv.info,"",@"SHT_CUDA_INFO"
	.align	4


	//----- nvinfo : EIATTR_REGCOUNT
	.align		4
        /*0000*/ 	.byte	0x04, 0x2f
        /*0002*/ 	.short	(.L_4 - .L_3)
	.align		4
.L_3:
        /*0004*/ 	.word	index@(gluon_tcgen05)
        /*0008*/ 	.word	0x00000047


	//----- nvinfo : EIATTR_FRAME_SIZE
	.align		4
.L_4:
        /*000c*/ 	.byte	0x04, 0x11
        /*000e*/ 	.short	(.L_6 - .L_5)
	.align		4
.L_5:
        /*0010*/ 	.word	index@($__internal_2_$__cuda_sm10x_tcgen05_guardrail_trap_unallocated_columns_being_dealloced)
        /*0014*/ 	.word	0x00000000


	//----- nvinfo : EIATTR_FRAME_SIZE
	.align		4
.L_6:
        /*0018*/ 	.byte	0x04, 0x11
        /*001a*/ 	.short	(.L_8 - .L_7)
	.align		4
.L_7:
        /*001c*/ 	.word	index@($__internal_1_$__cuda_sm10x_tcgen05_guardrail_trap_phase_invalid_during_alloc)
        /*0020*/ 	.word	0x00000000


	//----- nvinfo : EIATTR_FRAME_SIZE
	.align		4
.L_8:
        /*0024*/ 	.byte	0x04, 0x11
        /*0026*/ 	.short	(.L_10 - .L_9)
	.align		4
.L_9:
        /*0028*/ 	.word	index@($__internal_0_$__cuda_sm10x_tcgen05_guardrail_trap_col_being_dealloced_not_returned_by_alloc)
        /*002c*/ 	.word	0x00000000


	//----- nvinfo : EIATTR_FRAME_SIZE
	.align		4
.L_10:
        /*0030*/ 	.byte	0x04, 0x11
        /*0032*/ 	.short	(.L_12 - .L_11)
	.align		4
.L_11:
        /*0034*/ 	.word	index@(gluon_tcgen05)
        /*0038*/ 	.word	0x00000000


	//----- nvinfo : EIATTR_MIN_STACK_SIZE
	.align		4
.L_12:
        /*003c*/ 	.byte	0x04, 0x12
        /*003e*/ 	.short	(.L_14 - .L_13)
	.align		4
.L_13:
        /*0040*/ 	.word	index@(gluon_tcgen05)
        /*0044*/ 	.word	0x00000000
.L_14:


//--------------------- .nv.info.gluon_tcgen05    --------------------------
	.section	.nv.info.gluon_tcgen05,"",@"SHT_CUDA_INFO"
	.sectionflags	@""
	.align	4


	//----- nvinfo : EIATTR_CUDA_API_VERSION
	.align		4
        /*0000*/ 	.byte	0x04, 0x37
        /*0002*/ 	.short	(.L_16 - .L_15)
.L_15:
        /*0004*/ 	.word	0x00000081


	//----- nvinfo : EIATTR_KPARAM_INFO
	.align		4
.L_16:
        /*0008*/ 	.byte	0x04, 0x17
        /*000a*/ 	.short	(.L_18 - .L_17)
.L_17:
        /*000c*/ 	.word	0x00000000
        /*0010*/ 	.short	0x000a
        /*0012*/ 	.short	0x0048
        /*0014*/ 	.byte	0x00, 0xf4, 0x21, 0x00


	//----- nvinfo : EIATTR_KPARAM_INFO
	.align		4
.L_18:
        /*0018*/ 	.byte	0x04, 0x17
        /*001a*/ 	.short	(.L_20 - .L_19)
.L_19:
        /*001c*/ 	.word	0x00000000
        /*0020*/ 	.short	0x0009
        /*0022*/ 	.short	0x0040
        /*0024*/ 	.byte	0x00, 0xf4, 0x21, 0x00


	//----- nvinfo : EIATTR_KPARAM_INFO
	.align		4
.L_20:
        /*0028*/ 	.byte	0x04, 0x17
        /*002a*/ 	.short	(.L_22 - .L_21)
.L_21:
        /*002c*/ 	.word	0x00000000
        /*0030*/ 	.short	0x0008
        /*0032*/ 	.short	0x0038
        /*0034*/ 	.byte	0x00, 0xf0, 0x21, 0x00


	//----- nvinfo : EIATTR_KPARAM_INFO
	.align		4
.L_22:
        /*0038*/ 	.byte	0x04, 0x17
        /*003a*/ 	.short	(.L_24 - .L_23)
.L_23:
        /*003c*/ 	.word	0x00000000
        /*0040*/ 	.short	0x0007
        /*0042*/ 	.short	0x0030
        /*0044*/ 	.byte	0x00, 0xf0, 0x21, 0x00


	//----- nvinfo : EIATTR_KPARAM_INFO
	.align		4
.L_24:
        /*0048*/ 	.byte	0x04, 0x17
        /*004a*/ 	.short	(.L_26 - .L_25)
.L_25:
        /*004c*/ 	.word	0x00000000
        /*0050*/ 	.short	0x0006
        /*0052*/ 	.short	0x0028
        /*0054*/ 	.byte	0x00, 0xf0, 0x21, 0x00


	//----- nvinfo : EIATTR_KPARAM_INFO
	.align		4
.L_26:
        /*0058*/ 	.byte	0x04, 0x17
        /*005a*/ 	.short	(.L_28 - .L_27)
.L_27:
        /*005c*/ 	.word	0x00000000
        /*0060*/ 	.short	0x0005
        /*0062*/ 	.short	0x0020
        /*0064*/ 	.byte	0x00, 0xf0, 0x11, 0x00


	//----- nvinfo : EIATTR_KPARAM_INFO
	.align		4
.L_28:
        /*0068*/ 	.byte	0x04, 0x17
        /*006a*/ 	.short	(.L_30 - .L_29)
.L_29:
        /*006c*/ 	.word	0x00000000
        /*0070*/ 	.short	0x0004
        /*0072*/ 	.short	0x001c
        /*0074*/ 	.byte	0x00, 0xf0, 0x11, 0x00


	//----- nvinfo : EIATTR_KPARAM_INFO
	.align		4
.L_30:
        /*0078*/ 	.byte	0x04, 0x17
        /*007a*/ 	.short	(.L_32 - .L_31)
.L_31:
        /*007c*/ 	.word	0x00000000
        /*0080*/ 	.short	0x0003
        /*0082*/ 	.short	0x0018
        /*0084*/ 	.byte	0x00, 0xf0, 0x11, 0x00


	//----- nvinfo : EIATTR_KPARAM_INFO
	.align		4
.L_32:
        /*0088*/ 	.byte	0x04, 0x17
        /*008a*/ 	.short	(.L_34 - .L_33)
.L_33:
        /*008c*/ 	.word	0x00000000
        /*0090*/ 	.short	0x0002
        /*0092*/ 	.short	0x0010
        /*0094*/ 	.byte	0x00, 0xf4, 0x21, 0x00


	//----- nvinfo : EIATTR_KPARAM_INFO
	.align		4
.L_34:
        /*0098*/ 	.byte	0x04, 0x17
        /*009a*/ 	.short	(.L_36 - .L_35)
.L_35:
        /*009c*/ 	.word	0x00000000
        /*00a0*/ 	.short	0x0001
        /*00a2*/ 	.short	0x0008
        /*00a4*/ 	.byte	0x00, 0xf4, 0x21, 0x00


	//----- nvinfo : EIATTR_KPARAM_INFO
	.align		4
.L_36:
        /*00a8*/ 	.byte	0x04, 0x17
        /*00aa*/ 	.short	(.L_38 - .L_37)
.L_37:
        /*00ac*/ 	.word	0x00000000
        /*00b0*/ 	.short	0x0000
        /*00b2*/ 	.short	0x0000
        /*00b4*/ 	.byte	0x00, 0xf4, 0x21, 0x00


	//----- nvinfo : EIATTR_AT_ENTRY_FRAGMENTS
	.align		4
.L_38:
        /*00b8*/ 	.byte	0x04, 0x4f
        /*00ba*/ 	.short	(.L_40 - .L_39)


	//   ....[0]....
.L_39:
        /*00bc*/ 	.word	0x00000004


	//----- nvinfo : EIATTR_RESERVED_SMEM_USED
	.align		4
.L_40:
        /*00c0*/ 	.byte	0x01, 0x41
	.zero		2


	//----- nvinfo : EIATTR_SPARSE_MMA_MASK
	.align		4
        /*00c4*/ 	.byte	0x03, 0x50
        /*00c6*/ 	.short	0x0000


	//----- nvinfo : EIATTR_TCGEN05_1CTA_USED
	.align		4
        /*00c8*/ 	.byte	0x01, 0x51
	.zero		2


	//----- nvinfo : EIATTR_MAXREG_COUNT
	.align		4
        /*00cc*/ 	.byte	0x03, 0x1b
        /*00ce*/ 	.short	0x00ff


	//----- nvinfo : EIATTR_NUM_BARRIERS
	.align		4
        /*00d0*/ 	.byte	0x02, 0x4c
        /*00d2*/ 	.byte	0x01
	.zero		1


	//----- nvinfo : EIATTR_INT_WARP_WIDE_INSTR_OFFSETS
	.align		4
        /*00d4*/ 	.byte	0x04, 0x31
        /*00d6*/ 	.short	(.L_42 - .L_41)


	//   ....[0]....
.L_41:
        /*00d8*/ 	.word	0x00001780


	//   ....[1]....
        /*00dc*/ 	.word	0x000017a0


	//   ....[2]....
        /*00e0*/ 	.word	0x00001820


	//   ....[3]....
        /*00e4*/ 	.word	0x00001940


	//   ....[4]....
        /*00e8*/ 	.word	0x00001950


	//   ....[5]....
        /*00ec*/ 	.word	0x00001960


	//   ....[6]....
        /*00f0*/ 	.word	0x00001970


	//   ....[7]....
        /*00f4*/ 	.word	0x00001ba0


	//   ....[8]....
        /*00f8*/ 	.word	0x00001bb0


	//   ....[9]....
        /*00fc*/ 	.word	0x00001cd0


	//   ....[10]....
        /*0100*/ 	.word	0x00001ce0


	//   ....[11]....
        /*0104*/ 	.word	0x00001d30


	//   ....[12]....
        /*0108*/ 	.word	0x00001d70


	//   ....[13]....
        /*010c*/ 	.word	0x00001ea0


	//   ....[14]....
        /*0110*/ 	.word	0x00001eb0


	//   ....[15]....
        /*0114*/ 	.word	0x000020e0


	//   ....[16]....
        /*0118*/ 	.word	0x000020f0


	//   ....[17]....
        /*011c*/ 	.word	0x00002610


	//   ....[18]....
        /*0120*/ 	.word	0x00002660


	//----- nvinfo : EIATTR_COOP_GROUP_MASK_REGIDS
	.align		4
.L_42:
        /*0124*/ 	.byte	0x04, 0x29
        /*0126*/ 	.short	(.L_44 - .L_43)


	//   ....[0]....
.L_43:
        /*0128*/ 	.word	0xffffffff


	//   ....[1]....
        /*012c*/ 	.word	0xffffffff


	//   ....[2]....
        /*0130*/ 	.word	0xffffffff


	//   ....[3]....
        /*0134*/ 	.word	0xffffffff


	//   ....[4]....
        /*0138*/ 	.word	0xffffffff


	//   ....[5]....
        /*013c*/ 	.word	0xffffffff


	//   ....[6]....
        /*0140*/ 	.word	0xffffffff


	//   ....[7]....
        /*0144*/ 	.word	0xffffffff


	//   ....[8]....
        /*0148*/ 	.word	0xffffffff


	//   ....[9]....
        /*014c*/ 	.word	0xffffffff


	//----- nvinfo : EIATTR_COOP_GROUP_INSTR_OFFSETS
	.align		4
.L_44:
        /*0150*/ 	.byte	0x04, 0x28
        /*0152*/ 	.short	(.L_46 - .L_45)


	//   ....[0]....
.L_45:
        /*0154*/ 	.word	0x00000050


	//   ....[1]....
        /*0158*/ 	.word	0x00000310


	//   ....[2]....
        /*015c*/ 	.word	0x00000500


	//   ....[3]....
        /*0160*/ 	.word	0x000009a0


	//   ....[4]....
        /*0164*/ 	.word	0x00000ae0


	//   ....[5]....
        /*0168*/ 	.word	0x00000fe0


	//   ....[6]....
        /*016c*/ 	.word	0x00001120


	//   ....[7]....
        /*0170*/ 	.word	0x00001610


	//   ....[8]....
        /*0174*/ 	.word	0x000024a0


	//   ....[9]....
        /*0178*/ 	.word	0x00002710


	//----- nvinfo : EIATTR_VRC_CTA_INIT_COUNT
	.align		4
.L_46:
        /*017c*/ 	.byte	0x02, 0x4a
        /*017e*/ 	.byte	0x80
	.zero		1


	//----- nvinfo : EIATTR_MBARRIER_INSTR_OFFSETS
	.align		4
        /*0180*/ 	.byte	0x04, 0x39
        /*0182*/ 	.short	(.L_48 - .L_47)


	//   ....[0]....
.L_47:
        /*0184*/ 	.word	0x00001840
        /*0188*/ 	.word	0x000000ff
        /*018c*/ 	.word	0x00004000
        /*0190*/ 	.short	0x0100
        /*0192*/ 	.byte	0x08
	.zero		1


	//   ....[1]....
        /*0194*/ 	.word	0x00001850
        /*0198*/ 	.word	0x000000ff
        /*019c*/ 	.word	0x00004010
        /*01a0*/ 	.short	0x0100
        /*01a2*/ 	.byte	0x08
	.zero		1


	//   ....[2]....
        /*01a4*/ 	.word	0x00001ac0
        /*01a8*/ 	.word	0x000000ff
        /*01ac*/ 	.word	0x00004000
        /*01b0*/ 	.short	0x010a
        /*01b2*/ 	.byte	0x08
	.zero		1


	//   ....[3]....
        /*01b4*/ 	.word	0x00001c00
        /*01b8*/ 	.word	0x000000ff
        /*01bc*/ 	.word	0x00004010
        /*01c0*/ 	.short	0x010a
        /*01c2*/ 	.byte	0x08
	.zero		1


	//   ....[4]....
        /*01c4*/ 	.word	0x00001de0
        /*01c8*/ 	.word	0x000000ff
        /*01cc*/ 	.word	0x00004000
        /*01d0*/ 	.short	0x010a
        /*01d2*/ 	.byte	0x08
	.zero		1


	//   ....[5]....
        /*01d4*/ 	.word	0x00001ef0
        /*01d8*/ 	.word	0x000000ff
        /*01dc*/ 	.word	0x00004010
        /*01e0*/ 	.short	0x010a
        /*01e2*/ 	.byte	0x08
	.zero		1


	//   ....[6]....
        /*01e4*/ 	.word	0x00001f80
        /*01e8*/ 	.word	0x000000ff
        /*01ec*/ 	.word	0x00004000
        /*01f0*/ 	.short	0x0108
        /*01f2*/ 	.byte	0x08
	.zero		1


	//   ....[7]....
        /*01f4*/ 	.word	0x00001f90
        /*01f8*/ 	.word	0x000000ff
        /*01fc*/ 	.word	0x00004010
        /*0200*/ 	.short	0x0108
        /*0202*/ 	.byte	0x08
	.zero		1


	//   ....[8]....
        /*0204*/ 	.word	0x00002730
        /*0208*/ 	.word	0x000000ff
        /*020c*/ 	.word	0x00004000
        /*0210*/ 	.short	0x010a
        /*0212*/ 	.byte	0x08
	.zero		1


	//   ....[9]....
        /*0214*/ 	.word	0x00002760
        /*0218*/ 	.word	0x000000ff
        /*021c*/ 	.word	0x00004010
        /*0220*/ 	.short	0x010a
        /*0222*/ 	.byte	0x08
	.zero		1


	//   ....[10]....
        /*0224*/ 	.word	0x00002790
        /*0228*/ 	.word	0x000000ff
        /*022c*/ 	.word	0x00004000
        /*0230*/ 	.short	0x010a
        /*0232*/ 	.byte	0x08
	.zero		1


	//   ....[11]....
        /*0234*/ 	.word	0x000027c0
        /*0238*/ 	.word	0x000000ff
        /*023c*/ 	.word	0x00004010
        /*0240*/ 	.short	0x010a
        /*0242*/ 	.byte	0x08
	.zero		1


	//----- nvinfo : EIATTR_NUM_MBARRIERS
	.align		4
.L_48:
        /*0244*/ 	.byte	0x03, 0x38
        /*0246*/ 	.short	0x0002


	//----- nvinfo : EIATTR_EXIT_INSTR_OFFSETS
	.align		4
        /*0248*/ 	.byte	0x04, 0x1c
        /*024a*/ 	.short	(.L_50 - .L_49)


	//   ....[0]....
.L_49:
        /*024c*/ 	.word	0x00002720


	//----- nvinfo : EIATTR_REQNTID
	.align		4
.L_50:
        /*0250*/ 	.byte	0x04, 0x10
        /*0252*/ 	.short	(.L_52 - .L_51)
.L_51:
        /*0254*/ 	.word	0x00000100
        /*0258*/ 	.word	0x00000001
        /*025c*/ 	.word	0x00000001


	//----- nvinfo : EIATTR_CRS_STACK_SIZE
	.align		4
.L_52:
        /*0260*/ 	.byte	0x04, 0x1e
        /*0262*/ 	.short	(.L_54 - .L_53)
.L_53:
        /*0264*/ 	.word	0x00000000


	//----- nvinfo : EIATTR_CBANK_PARAM_SIZE
	.align		4
.L_54:
        /*0268*/ 	.byte	0x03, 0x19
        /*026a*/ 	.short	0x0050


	//----- nvinfo : EIATTR_PARAM_CBANK
	.align		4
        /*026c*/ 	.byte	0x04, 0x0a
        /*026e*/ 	.short	(.L_56 - .L_55)
	.align		4
.L_55:
        /*0270*/ 	.word	index@(.nv.constant0.gluon_tcgen05)
        /*0274*/ 	.short	0x0380
        /*0276*/ 	.short	0x0050


	//----- nvinfo : EIATTR_SW_WAR
	.align		4
.L_56:
        /*0278*/ 	.byte	0x04, 0x36
        /*027a*/ 	.short	(.L_58 - .L_57)
.L_57:
        /*027c*/ 	.word	0x00000008
.L_58:


//--------------------- .nv.compat                --------------------------
	.section	.nv.compat,"",@"SHT_CUDA_COMPAT_INFO"
	.align	4
        /*0000*/ 	.byte	0x02, 0x02, 0x02, 0x00, 0x02, 0x05, 0x05, 0x00, 0x02, 0x03, 0x03, 0x00, 0x02, 0x06, 0x01, 0x00


//--------------------- .nv.callgraph             --------------------------
	.section	.nv.callgraph,"",@"SHT_CUDA_CALLGRAPH"
	.align	4
	.sectionentsize	8
	.align		4
        /*0000*/ 	.word	0x00000000
	.align		4
        /*0004*/ 	.word	0xffffffff
	.align		4
        /*0008*/ 	.word	0x00000000
	.align		4
        /*000c*/ 	.word	0xfffffffe
	.align		4
        /*0010*/ 	.word	0x00000000
	.align		4
        /*0014*/ 	.word	0xfffffffd
	.align		4
        /*0018*/ 	.word	0x00000000
	.align		4
        /*001c*/ 	.word	0xfffffffc


//--------------------- .text.gluon_tcgen05       --------------------------
	.section	.text.gluon_tcgen05,"ax",@progbits
	.align	128
        .global         gluon_tcgen05
        .type           gluon_tcgen05,@function
        .size           gluon_tcgen05,(.L_x_73 - gluon_tcgen05)
        .other          gluon_tcgen05,@"STO_CUDA_ENTRY STV_DEFAULT"
gluon_tcgen05:
.text.gluon_tcgen05:
[----:B------:R-:W1:Y:S01]  /*0000*/  LDC R1, c[0x0][0x37c] ;  /* 0x0000df00ff017b82 */ /* 0x000e620000000800 */
[----:B------:R-:W2:Y:S02]  /*0010*/  S2R R0, SR_TID.X ;  /* 0x0000000000007919 */ /* 0x000ea40000002100 */
[----:B--2---:R-:W-:-:S13]  /*0020*/  ISETP.GE.U32.AND P2, PT, R0, 0x20, PT ;  /* 0x000000200000780c */ /* 0x004fda0003f46070 */
[----:B------:R-:W-:Y:S05]  /*0030*/  @P2 BRA `(.L_x_0) ;  /* 0x0000000000b82947 */ /* 0x000fea0003800000 */
[----:B------:R-:W2:Y:S01]  /*0040*/  S2UR UR6, SR_CgaCtaId ;  /* 0x00000000000679c3 */ /* 0x000ea20000008800 */
[----:B------:R-:W-:Y:S01]  /*0050*/  NOP ;  /* 0x0000000000007918 */ /* 0x000fe20000000000 */
[----:B------:R-:W-:Y:S02]  /*0060*/  UMOV UR4, 0x40 ;  /* 0x0000004000047882 */ /* 0x000fe40000000000 */
[----:B--2---:R-:W-:-:S09]  /*0070*/  ULEA UR4, UR6, UR4, 0x18 ;  /* 0x0000000406047291 */ /* 0x004fd2000f8ec0ff */
[----:B------:R-:W2:Y:S01]  /*0080*/  LDS.U8 R2, [UR4] ;  /* 0x00000004ff027984 */ /* 0x000ea20008000000 */
[----:B------:R-:W-:Y:S02]  /*0090*/  UMOV UR4, 0x400 ;  /* 0x0000040000047882 */ /* 0x000fe40000000000 */
[----:B------:R-:W-:Y:S01]  /*00a0*/  ULEA UR4, UR6, UR4, 0x18 ;  /* 0x0000000406047291 */ /* 0x000fe2000f8ec0ff */
[----:B--2---:R-:W-:-:S13]  /*00b0*/  ISETP.NE.AND P0, PT, R2, RZ, PT ;  /* 0x000000ff0200720c */ /* 0x004fda0003f05270 */
[----:B------:R-:W-:Y:S05]  /*00c0*/  @P0 BRA `(.L_x_1) ;  /* 0x00000000007c0947 */ /* 0x000fea0003800000 */
[----:B------:R-:W-:-:S13]  /*00d0*/  ELECT P0, URZ, PT ;  /* 0x0000000000ff782f */ /* 0x000fda0003800000 */
[----:B------:R-:W-:Y:S05]  /*00e0*/  @!P0 BRA `(.L_x_2) ;  /* 0x0000000000848947 */ /* 0x000fea0003800000 */
[----:B------:R-:W-:Y:S01]  /*00f0*/  UMOV UR5, 0x4 ;  /* 0x0000000400057882 */ /* 0x000fe20000000000 */
[----:B------:R-:W-:Y:S02]  /*0100*/  IMAD.MOV.U32 R5, RZ, RZ, 0x1 ;  /* 0x00000001ff057424 */ /* 0x000fe400078e00ff */
[----:B------:R-:W-:Y:S02]  /*0110*/  IMAD.MOV.U32 R3, RZ, RZ, 0xf ;  /* 0x0000000fff037424 */ /* 0x000fe400078e00ff */
[----:B------:R-:W-:Y:S04]  /*0120*/  DEPBAR.LE SB2, 0x36 ;  /* 0x0000ad800000791a */ /* 0x000fe80000000000 */
[----:B------:R-:W2:Y:S02]  /*0130*/  UTCATOMSWS.FIND_AND_SET.ALIGN UP0, UR5, UR5 ;  /* 0x00000005000575e3 */ /* 0x000ea40008000800 */
[----:B--2---:R-:W-:-:S04]  /*0140*/  PLOP3.LUT P0, PT, PT, PT, UP0, 0x80, 0x8 ;  /* 0x000000000008781c */ /* 0x004fc80003f0f008 */
[----:B------:R-:W-:-:S04]  /*0150*/  SEL R2, RZ, 0xffffffff, !P0 ;  /* 0xffffffffff027807 */ /* 0x000fc80004000000 */
[----:B------:R-:W-:Y:S01]  /*0160*/  ISETP.NE.AND P0, PT, R2, RZ, PT ;  /* 0x000000ff0200720c */ /* 0x000fe20003f05270 */
[----:B------:R-:W-:-:S12]  /*0170*/  IMAD.U32 R2, RZ, RZ, UR5 ;  /* 0x00000005ff027e24 */ /* 0x000fd8000f8e00ff */
[----:B------:R-:W-:Y:S05]  /*0180*/  @P0 BRA `(.L_x_3) ;  /* 0x0000000000240947 */ /* 0x000fea0003800000 */
.L_x_4:
[----:B------:R-:W-:Y:S05]  /*0190*/  NANOSLEEP 0x64 ;  /* 0x000000640000795d */ /* 0x000fea0003800000 */
[----:B------:R-:W-:-:S05]  /*01a0*/  UMOV UR5, 0x4 ;  /* 0x0000000400057882 */ /* 0x000fca0000000000 */
[----:B------:R-:W-:Y:S04]  /*01b0*/  DEPBAR.LE SB2, 0x36 ;  /* 0x0000ad800000791a */ /* 0x000fe80000000000 */
[----:B------:R-:W2:Y:S02]  /*01c0*/  UTCATOMSWS.FIND_AND_SET.ALIGN UP0, UR5, UR5 ;  /* 0x00000005000575e3 */ /* 0x000ea40008000800 */
[----:B--2---:R-:W-:-:S04]  /*01d0*/  PLOP3.LUT P0, PT, PT, PT, UP0, 0x80, 0x8 ;  /* 0x000000000008781c */ /* 0x004fc80003f0f008 */
[----:B------:R-:W-:-:S04]  /*01e0*/  SEL R2, RZ, 0xffffffff, !P0 ;  /* 0xffffffffff027807 */ /* 0x000fc80004000000 */
[----:B------:R-:W-:Y:S01]  /*01f0*/  ISETP.NE.AND P0, PT, R2, RZ, PT ;  /* 0x000000ff0200720c */ /* 0x000fe20003f05270 */
[----:B------:R-:W-:-:S12]  /*0200*/  IMAD.U32 R2, RZ, RZ, UR5 ;  /* 0x00000005ff027e24 */ /* 0x000fd8000f8e00ff */
[----:B------:R-:W-:Y:S05]  /*0210*/  @!P0 BRA `(.L_x_4) ;  /* 0xfffffffc00dc8947 */ /* 0x000fea000383ffff */
.L_x_3:
[C---:B------:R-:W-:Y:S01]  /*0220*/  VIADD R4, R2.reuse, 0x10 ;  /* 0x0000001002047836 */ /* 0x040fe20000000000 */
[----:B------:R-:W-:Y:S01]  /*0230*/  UMOV UR5, 0x50 ;  /* 0x0000005000057882 */ /* 0x000fe20000000000 */
[----:B------:R-:W-:Y:S01]  /*0240*/  SHF.L.U32 R3, R3, R2, RZ ;  /* 0x0000000203037219 */ /* 0x000fe200000006ff */
[----:B------:R-:W-:Y:S01]  /*0250*/  ULEA UR5, UR6, UR5, 0x18 ;  /* 0x0000000506057291 */ /* 0x000fe2000f8ec0ff */
[----:B------:R-:W-:Y:S01]  /*0260*/  IMAD.SHL.U32 R2, R2, 0x20, RZ ;  /* 0x0000002002027824 */ /* 0x000fe200078e00ff */
[----:B------:R-:W-:-:S04]  /*0270*/  SHF.L.U32 R4, R5, R4, RZ ;  /* 0x0000000405047219 */ /* 0x000fc800000006ff */
[----:B------:R-:W-:-:S05]  /*0280*/  LOP3.LUT R3, R4, R3, RZ, 0xfc, !PT ;  /* 0x0000000304037212 */ /* 0x000fca00078efcff */
[----:B------:R2:W-:Y:S04]  /*0290*/  ATOMS.OR RZ, [UR5], R3 ;  /* 0x00000003ffff798c */ /* 0x0005e8000b000005 */
[----:B------:R2:W-:Y:S01]  /*02a0*/  STS [UR4], R2 ;  /* 0x00000002ff007988 */ /* 0x0005e20008000804 */
[----:B------:R-:W-:Y:S05]  /*02b0*/  BRA `(.L_x_2) ;  /* 0x0000000000107947 */ /* 0x000fea0003800000 */
.L_x_1:
[----:B------:R-:W-:Y:S01]  /*02c0*/  IMAD.MOV.U32 R3, RZ, RZ, -0x1 ;  /* 0xffffffffff037424 */ /* 0x000fe200078e00ff */
[----:B------:R-:W-:-:S04]  /*02d0*/  MOV R2, 0x300 ;  /* 0x0000030000027802 */ /* 0x000fc80000000f00 */
[----:B------:R2:W-:Y:S03]  /*02e0*/  STS [UR4], R3 ;  /* 0x00000003ff007988 */ /* 0x0005e60008000804 */
[----:B-12---:R-:W-:Y:S05]  /*02f0*/  CALL.REL.NOINC `($__internal_1_$__cuda_sm10x_tcgen05_guardrail_trap_phase_invalid_during_alloc) ;  /* 0x0000002400487944 */ /* 0x006fea0003c00000 */
.L_x_2:
[----:B------:R-:W-:Y:S05]  /*0300*/  WARPSYNC.ALL ;  /* 0x0000000000007948 */ /* 0x000fea0003800000 */
[----:B------:R-:W-:Y:S01]  /*0310*/  NOP ;  /* 0x0000000000007918 */ /* 0x000fe20000000000 */
.L_x_0:
[----:B------:R-:W3:Y:S08]  /*0320*/  S2UR UR4, SR_CgaCtaId ;  /* 0x00000000000479c3 */ /* 0x000ef00000008800 */
[----:B------:R-:W-:Y:S01]  /*0330*/  BAR.SYNC.DEFER_BLOCKING 0x0 ;  /* 0x0000000000007b1d */ /* 0x000fe20000010000 */
[----:B------:R-:W-:-:S05]  /*0340*/  LOP3.LUT R68, R0, 0xff, RZ, 0xc0, !PT ;  /* 0x000000ff00447812 */ /* 0x000fca00078ec0ff */
[----:B------:R-:W-:Y:S02]  /*0350*/  UMOV UR8, 0x400 ;  /* 0x0000040000087882 */ /* 0x000fe40000000000 */
[----:B------:R-:W4:Y:S08]  /*0360*/  LDC R4, c[0x0][0x398] ;  /* 0x0000e600ff047b82 */ /* 0x000f300000000800 */
[----:B------:R-:W5:Y:S01]  /*0370*/  LDC R10, c[0x0][0x3a0] ;  /* 0x0000e800ff0a7b82 */ /* 0x000f620000000800 */
[----:B---3--:R-:W-:-:S07]  /*0380*/  ULEA UR8, UR4, UR8, 0x18 ;  /* 0x0000000804087291 */ /* 0x008fce000f8ec0ff */
[----:B------:R-:W3:Y:S02]  /*0390*/  S2UR UR27, SR_CTAID.Y ;  /* 0x00000000001b79c3 */ /* 0x000ee40000002600 */
[----:B--2---:R-:W2:Y:S06]  /*03a0*/  LDS R3, [UR8] ;  /* 0x00000008ff037984 */ /* 0x004eac0008000800 */
[----:B------:R-:W-:Y:S06]  /*03b0*/  BAR.SYNC.DEFER_BLOCKING 0x0 ;  /* 0x0000000000007b1d */ /* 0x000fec0000010000 */
[----:B------:R-:W-:Y:S05]  /*03c0*/  @P2 BRA `(.L_x_5) ;  /* 0x0000000000182947 */ /* 0x000fea0003800000 */
[----:B------:R-:W-:Y:S01]  /*03d0*/  ELECT P0, URZ, PT ;  /* 0x0000000000ff782f */ /* 0x000fe20003800000 */
[----:B------:R-:W-:Y:S01]  /*03e0*/  IMAD.MOV.U32 R2, RZ, RZ, 0x1 ;  /* 0x00000001ff027424 */ /* 0x000fe200078e00ff */
[----:B------:R-:W-:Y:S01]  /*03f0*/  UMOV UR5, 0x40 ;  /* 0x0000004000057882 */ /* 0x000fe20000000000 */
[----:B------:R-:W-:Y:S01]  /*0400*/  UVIRTCOUNT.DEALLOC.SMPOOL 0x80 ;  /* 0x000000800000784c */ /* 0x000fe20000000000 */
[----:B------:R-:W-:-:S09]  /*0410*/  ULEA UR5, UR4, UR5, 0x18 ;  /* 0x0000000504057291 */ /* 0x000fd2000f8ec0ff */
[----:B------:R5:W-:Y:S03]  /*0420*/  @P0 STS.U8 [UR5], R2 ;  /* 0x00000002ff000988 */ /* 0x000be60008000005 */
.L_x_5:
[----:B------:R-:W5:Y:S01]  /*0430*/  S2UR UR4, SR_CTAID.Z ;  /* 0x00000000000479c3 */ /* 0x000f620000002700 */
[----:B------:R-:W4:Y:S01]  /*0440*/  LDCU UR5, c[0x0][0x370] ;  /* 0x00006e00ff0577ac */ /* 0x000f220008000800 */
[----:B------:R-:W-:Y:S01]  /*0450*/  ISETP.GE.U32.AND P0, PT, R68, 0x20, PT ;  /* 0x000000204400780c */ /* 0x000fe20003f06070 */
[----:B----4-:R-:W-:Y:S01]  /*0460*/  VIADD R4, R4, 0xffffffff ;  /* 0xffffffff04047836 */ /* 0x010fe20000000000 */
[C---:B------:R-:W-:Y:S01]  /*0470*/  ISETP.NE.U32.AND P3, PT, R68.reuse, RZ, PT ;  /* 0x000000ff4400720c */ /* 0x040fe20003f65070 */
[----:B------:R-:W5:Y:S01]  /*0480*/  LDCU UR6, c[0x0][0x374] ;  /* 0x00006e80ff0677ac */ /* 0x000f620008000800 */
[----:B------:R-:W-:Y:S01]  /*0490*/  LEA R11, R68, UR8, 0x2 ;  /* 0x00000008440b7c11 */ /* 0x000fe2000f8e10ff */
[----:B-----5:R-:W-:Y:S01]  /*04a0*/  VIADD R12, R10, 0xffffffff ;  /* 0xffffffff0a0c7836 */ /* 0x020fe20000000000 */
[----:B------:R-:W4:Y:S01]  /*04b0*/  S2UR UR11, SR_CTAID.X ;  /* 0x00000000000b79c3 */ /* 0x000f220000002500 */
[----:B------:R-:W5:Y:S01]  /*04c0*/  LDCU.64 UR16, c[0x0][0x3c0] ;  /* 0x00007800ff1077ac */ /* 0x000f620008000a00 */
[----:B--2---:R-:W-:Y:S01]  /*04d0*/  R2UR UR29, R3 ;  /* 0x00000000031d72ca */ /* 0x004fe200000e0000 */
[----:B------:R-:W-:Y:S04]  /*04e0*/  BSSY.RECONVERGENT B0, `(.L_x_6) ;  /* 0x0000011000007945 */ /* 0x000fe80003800200 */
[----:B------:R2:W-:Y:S01]  /*04f0*/  @!P0 STS [R11], RZ ;  /* 0x000000ff0b008388 */ /* 0x0005e20000000800 */
[----:B------:R-:W-:-:S03]  /*0500*/  NOP ;  /* 0x0000000000007918 */ /* 0x000fc60000000000 */
[----:B------:R2:W-:Y:S01]  /*0510*/  @!P3 STS [UR8+0x24], R4 ;  /* 0x00002404ff00b988 */ /* 0x0005e20008000808 */
[----:B---3--:R-:W-:-:S03]  /*0520*/  UIMAD UR4, UR4, UR6, UR27 ;  /* 0x00000006040472a4 */ /* 0x008fc6000f8e021b */
[----:B------:R2:W-:Y:S01]  /*0530*/  @!P3 STS [UR8+0x20], R12 ;  /* 0x0000200cff00b988 */ /* 0x0005e20008000808 */
[----:B----4-:R-:W-:-:S04]  /*0540*/  UIMAD UR4, UR4, UR5, UR11 ;  /* 0x00000005040472a4 */ /* 0x010fc8000f8e020b */
[----:B------:R-:W-:-:S04]  /*0550*/  UIMAD UR4, UR4, 0x180, URZ ;  /* 0x00000180040478a4 */ /* 0x000fc8000f8e02ff */
[----:B-----5:R-:W-:-:S04]  /*0560*/  UIADD3 UR12, UP0, UPT, UR4, UR16, URZ ;  /* 0x00000010040c7290 */ /* 0x020fc8000ff1e0ff */
[----:B------:R-:W-:Y:S01]  /*0570*/  ULEA.HI.X.SX32 UR13, UR4, UR17, 0x1, UP0 ;  /* 0x00000011040d7291 */ /* 0x000fe200080f0eff */
[----:B--2---:R-:W-:Y:S11]  /*0580*/  @P3 BRA `(.L_x_7) ;  /* 0x0000000000183947 */ /* 0x004ff60003800000 */
[----:B------:R-:W2:Y:S01]  /*0590*/  LDS R2, [UR8+0x8] ;  /* 0x00000808ff027984 */ /* 0x000ea20008000800 */
[----:B------:R-:W3:Y:S01]  /*05a0*/  LDC.64 R6, c[0x0][0x380] ;  /* 0x0000e000ff067b82 */ /* 0x000ee20000000a00 */
[----:B------:R-:W-:Y:S02]  /*05b0*/  IMAD.MOV.U32 R3, RZ, RZ, 0x70 ;  /* 0x00000070ff037424 */ /* 0x000fe400078e00ff */
[----:B---3--:R3:W-:Y:S03]  /*05c0*/  STS.64 [UR8], R6 ;  /* 0x00000006ff007988 */ /* 0x0087e60008000a08 */
[----:B--2---:R-:W-:-:S05]  /*05d0*/  LOP3.LUT R2, R2, 0x10, R3, 0xd8, !PT ;  /* 0x0000001002027812 */ /* 0x004fca00078ed803 */
[----:B------:R3:W-:Y:S02]  /*05e0*/  STS [UR8+0x8], R2 ;  /* 0x00000802ff007988 */ /* 0x0007e40008000808 */
.L_x_7:
[----:B------:R-:W-:Y:S05]  /*05f0*/  BSYNC.RECONVERGENT B0 ;  /* 0x0000000000007941 */ /* 0x000fea0003800200 */
.L_x_6:
[----:B------:R-:W-:Y:S04]  /*0600*/  BSSY.RECONVERGENT B0, `(.L_x_8) ;  /* 0x000000a000007945 */ /* 0x000fe80003800200 */
[----:B------:R-:W-:Y:S05]  /*0610*/  @P3 BRA `(.L_x_9) ;  /* 0x0000000000203947 */ /* 0x000fea0003800000 */
[----:B---3--:R-:W2:Y:S01]  /*0620*/  LDS R2, [UR8+0x34] ;  /* 0x00003408ff027984 */ /* 0x008ea20008000800 */
[----:B------:R-:W-:Y:S02]  /*0630*/  IMAD.MOV.U32 R3, RZ, RZ, 0x1f000000 ;  /* 0x1f000000ff037424 */ /* 0x000fe400078e00ff */
[----:B------:R-:W-:Y:S01]  /*0640*/  @!P3 IMAD.MOV.U32 R5, RZ, RZ, 0x7f ;  /* 0x0000007fff05b424 */ /* 0x000fe200078e00ff */
[----:B------:R-:W3:Y:S02]  /*0650*/  @!P3 LDS R6, [UR8+0x38] ;  /* 0x00003808ff06b984 */ /* 0x000ee40008000800 */
[----:B--2---:R-:W-:Y:S02]  /*0660*/  LOP3.LUT R2, R2, 0xff000000, R3, 0xb8, !PT ;  /* 0xff00000002027812 */ /* 0x004fe400078eb803 */
[----:B---3--:R-:W-:-:S03]  /*0670*/  @!P3 LOP3.LUT R3, R6, 0xff, R5, 0xb8, !PT ;  /* 0x000000ff0603b812 */ /* 0x008fc600078eb805 */
[----:B------:R2:W-:Y:S04]  /*0680*/  STS [UR8+0x34], R2 ;  /* 0x00003402ff007988 */ /* 0x0005e80008000808 */
[----:B------:R2:W-:Y:S02]  /*0690*/  @!P3 STS [UR8+0x38], R3 ;  /* 0x00003803ff00b988 */ /* 0x0005e40008000808 */
.L_x_9:
[----:B------:R-:W-:Y:S05]  /*06a0*/  BSYNC.RECONVERGENT B0 ;  /* 0x0000000000007941 */ /* 0x000fea0003800200 */
.L_x_8:
[----:B------:R-:W-:Y:S04]  /*06b0*/  BSSY.RECONVERGENT B0, `(.L_x_10) ;  /* 0x000000e000007945 */ /* 0x000fe80003800200 */
[----:B------:R-:W-:Y:S05]  /*06c0*/  @P3 BRA `(.L_x_11) ;  /* 0x0000000000303947 */ /* 0x000fea0003800000 */
[----:B--2---:R-:W2:Y:S01]  /*06d0*/  LDS R3, [UR8+0x34] ;  /* 0x00003408ff037984 */ /* 0x004ea20008000800 */
[----:B------:R-:W4:Y:S03]  /*06e0*/  LDC.64 R8, c[0x0][0x3a8] ;  /* 0x0000ea00ff087b82 */ /* 0x000f260000000a00 */
[----:B---3--:R-:W3:Y:S01]  /*06f0*/  LDS R2, [UR8+0x1c] ;  /* 0x00001c08ff027984 */ /* 0x008ee20008000800 */
[C---:B----4-:R-:W-:Y:S01]  /*0700*/  SHF.L.U64.HI R6, R8.reuse, 0x1, R9 ;  /* 0x0000000108067819 */ /* 0x050fe20000010209 */
[----:B------:R-:W-:-:S03]  /*0710*/  IMAD.SHL.U32 R5, R8, 0x2, RZ ;  /* 0x0000000208057824 */ /* 0x000fc600078e00ff */
[--C-:B------:R-:W-:Y:S02]  /*0720*/  SHF.R.U32.HI R7, RZ, 0x4, R6.reuse ;  /* 0x00000004ff077819 */ /* 0x100fe40000011606 */
[----:B------:R-:W-:-:S05]  /*0730*/  SHF.R.U64 R5, R5, 0x4, R6 ;  /* 0x0000000405057819 */ /* 0x000fca0000001206 */
[----:B------:R4:W-:Y:S01]  /*0740*/  STS [UR8+0xc], R5 ;  /* 0x00000c05ff007988 */ /* 0x0009e20008000808 */
[----:B--2---:R-:W-:Y:S02]  /*0750*/  LOP3.LUT R3, R3, 0x7, RZ, 0xb8, !PT ;  /* 0x0000000703037812 */ /* 0x004fe400078eb8ff */
[----:B---3--:R-:W-:-:S03]  /*0760*/  LOP3.LUT R2, R2, 0xf, R7, 0xb8, !PT ;  /* 0x0000000f02027812 */ /* 0x008fc600078eb807 */
[----:B------:R4:W-:Y:S04]  /*0770*/  STS [UR8+0x34], R3 ;  /* 0x00003403ff007988 */ /* 0x0009e80008000808 */
[----:B------:R4:W-:Y:S02]  /*0780*/  STS [UR8+0x1c], R2 ;  /* 0x00001c02ff007988 */ /* 0x0009e40008000808 */
.L_x_11:
[----:B------:R-:W-:Y:S05]  /*0790*/  BSYNC.RECONVERGENT B0 ;  /* 0x0000000000007941 */ /* 0x000fea0003800200 */
.L_x_10:
[----:B------:R-:W-:Y:S04]  /*07a0*/  BSSY.RECONVERGENT B1, `(.L_x_12) ;  /* 0x000001a000017945 */ /* 0x000fe80003800200 */
[----:B------:R-:W-:Y:S04]  /*07b0*/  BSSY.RELIABLE B0, `(.L_x_13) ;  /* 0x0000015000007945 */ /* 0x000fe80003800100 */
[----:B------:R-:W-:Y:S05]  /*07c0*/  @P3 BRA `(.L_x_14) ;  /* 0x0000000000203947 */ /* 0x000fea0003800000 */
[----:B--234-:R-:W2:Y:S02]  /*07d0*/  LDS R2, [UR8+0x34] ;  /* 0x00003408ff027984 */ /* 0x01cea40008000800 */
[----:B--2---:R-:W-:-:S05]  /*07e0*/  LOP3.LUT R2, R2, 0x38, RZ, 0xb8, !PT ;  /* 0x0000003802027812 */ /* 0x004fca00078eb8ff */
[----:B------:R2:W-:Y:S01]  /*07f0*/  STS [UR8+0x34], R2 ;  /* 0x00003402ff007988 */ /* 0x0005e20008000808 */
[----:B------:R-:W-:Y:S05]  /*0800*/  @P3 BRA `(.L_x_15) ;  /* 0x0000000000203947 */ /* 0x000fea0003800000 */
[----:B--2---:R-:W2:Y:S01]  /*0810*/  LDS R2, [UR8+0x8] ;  /* 0x00000808ff027984 */ /* 0x004ea20008000800 */
[----:B------:R-:W-:-:S05]  /*0820*/  IMAD.MOV.U32 R3, RZ, RZ, 0x780 ;  /* 0x00000780ff037424 */ /* 0x000fca00078e00ff */
[----:B--2---:R-:W-:-:S05]  /*0830*/  LOP3.LUT R2, R2, 0x300, R3, 0xd8, !PT ;  /* 0x0000030002027812 */ /* 0x004fca00078ed803 */
[----:B------:R5:W-:Y:S02]  /*0840*/  STS [UR8+0x8], R2 ;  /* 0x00000802ff007988 */ /* 0x000be40008000808 */
.L_x_14:
[----:B------:R-:W-:Y:S05]  /*0850*/  @P3 BRA `(.L_x_16) ;  /* 0x0000000000283947 */ /* 0x000fea0003800000 */
[----:B--2345:R-:W2:Y:S02]  /*0860*/  LDS R2, [UR8+0x8] ;  /* 0x00000808ff027984 */ /* 0x03cea40008000800 */
[----:B--2---:R-:W-:-:S05]  /*0870*/  LOP3.LUT R2, R2, 0x1800, RZ, 0xb8, !PT ;  /* 0x0000180002027812 */ /* 0x004fca00078eb8ff */
[----:B------:R3:W-:Y:S02]  /*0880*/  STS [UR8+0x8], R2 ;  /* 0x00000802ff007988 */ /* 0x0007e40008000808 */
.L_x_15:
[----:B------:R-:W-:Y:S05]  /*0890*/  @P3 BREAK.RELIABLE B0 ;  /* 0x0000000000003942 */ /* 0x000fea0003800100 */
[----:B------:R-:W-:Y:S05]  /*08a0*/  @P3 BRA `(.L_x_17) ;  /* 0x0000000000243947 */ /* 0x000fea0003800000 */
[----:B------:R-:W4:Y:S01]  /*08b0*/  LDS R3, [UR8+0x8] ;  /* 0x00000808ff037984 */ /* 0x000f220008000800 */
[----:B--23--:R-:W-:-:S05]  /*08c0*/  IMAD.MOV.U32 R2, RZ, RZ, 0x6000 ;  /* 0x00006000ff027424 */ /* 0x00cfca00078e00ff */
[----:B----4-:R-:W-:-:S04]  /*08d0*/  LOP3.LUT R2, R3, 0x4000, R2, 0xd8, !PT ;  /* 0x0000400003027812 */ /* 0x010fc800078ed802 */
[----:B------:R-:W-:-:S05]  /*08e0*/  LOP3.LUT R2, R2, 0x400000, RZ, 0xb8, !PT ;  /* 0x0040000002027812 */ /* 0x000fca00078eb8ff */
[----:B------:R2:W-:Y:S02]  /*08f0*/  STS [UR8+0x8], R2 ;  /* 0x00000802ff007988 */ /* 0x0005e40008000808 */
.L_x_16:
[----:B------:R-:W-:Y:S05]  /*0900*/  BSYNC.RELIABLE B0 ;  /* 0x0000000000007941 */ /* 0x000fea0003800100 */
.L_x_13:
[----:B--2345:R-:W2:Y:S02]  /*0910*/  @!P3 LDS R2, [UR8+0x8] ;  /* 0x00000808ff02b984 */ /* 0x03cea40008000800 */
[----:B--2---:R-:W-:-:S05]  /*0920*/  @!P3 LOP3.LUT R2, R2, 0x8000, RZ, 0xb8, !PT ;  /* 0x000080000202b812 */ /* 0x004fca00078eb8ff */
[----:B------:R4:W-:Y:S02]  /*0930*/  @!P3 STS [UR8+0x8], R2 ;  /* 0x00000802ff00b988 */ /* 0x0009e40008000808 */
.L_x_17:
[----:B------:R-:W-:Y:S05]  /*0940*/  BSYNC.RECONVERGENT B1 ;  /* 0x0000000000017941 */ /* 0x000fea0003800200 */
.L_x_12:
[----:B------:R-:W-:Y:S05]  /*0950*/  WARPSYNC.ALL ;  /* 0x0000000000007948 */ /* 0x000fea0003800000 */
[----:B------:R-:W-:Y:S01]  /*0960*/  NOP ;  /* 0x0000000000007918 */ /* 0x000fe20000000000 */
[----:B------:R-:W-:Y:S05]  /*0970*/  @P0 BRA `(.L_x_18) ;  /* 0x0000000000300947 */ /* 0x000fea0003800000 */
[----:B--234-:R-:W2:Y:S01]  /*0980*/  S2R R2, SR_LANEID ;  /* 0x0000000000027919 */ /* 0x01cea20000000000 */
[----:B------:R-:W-:Y:S05]  /*0990*/  WARPSYNC.ALL ;  /* 0x0000000000007948 */ /* 0x000fea0003800000 */
[----:B------:R-:W-:Y:S01]  /*09a0*/  NOP ;  /* 0x0000000000007918 */ /* 0x000fe20000000000 */
[----:B--2---:R-:W-:-:S05]  /*09b0*/  IMAD.SHL.U32 R5, R2, 0x4, RZ ;  /* 0x0000000402057824 */ /* 0x004fca00078e00ff */
[----:B------:R-:W2:Y:S01]  /*09c0*/  LDS R7, [R5+UR8] ;  /* 0x0000000805077984 */ /* 0x000ea20008000800 */
[----:B------:R-:W-:-:S05]  /*09d0*/  IADD3 R2, P1, PT, R5, UR12, RZ ;  /* 0x0000000c05027c10 */ /* 0x000fca000ff3e0ff */
[----:B------:R-:W-:-:S05]  /*09e0*/  IMAD.X R3, RZ, RZ, UR13, P1 ;  /* 0x0000000dff037e24 */ /* 0x000fca00088e06ff */
[----:B--2---:R5:W2:Y:S01]  /*09f0*/  ATOMG.E.EXCH.STRONG.GPU PT, RZ, [R2], R7 ;  /* 0x0000000702ff73a8 */ /* 0x004aa200041ee100 */
[----:B------:R-:W-:-:S04]  /*0a00*/  DEPBAR {5,4,3,2,1,0} ;  /* 0x0000003f0000791a */ /* 0x000fc80000000000 */
[----:B------:R-:W3:Y:S02]  /*0a10*/  CCTL.E.C.LDCU.IV.DEEP [UR12] ;  /* 0x000000000c007540 */ /* 0x000ee40009c08000 */
[----:B---3--:R5:W-:Y:S01]  /*0a20*/  UTMACCTL.IV [UR12] ;  /* 0x000000000c0079b9 */ /* 0x008be20008000000 */
[----:B------:R-:W-:Y:S01]  /*0a30*/  NOP ;  /* 0x0000000000007918 */ /* 0x000fe20000000000 */
.L_x_18:
[----:B------:R-:W-:Y:S05]  /*0a40*/  @P0 BRA `(.L_x_19) ;  /* 0x00000000000c0947 */ /* 0x000fea0003800000 */
[----:B------:R0:W-:Y:S01]  /*0a50*/  UTMACMDFLUSH ;  /* 0x00000000000079b7 */ /* 0x0001e20000000000 */
[----:B------:R-:W-:Y:S05]  /*0a60*/  @P0 BRA `(.L_x_19) ;  /* 0x0000000000040947 */ /* 0x000fea0003800000 */
[----:B------:R-:W-:-:S04]  /*0a70*/  DEPBAR.LE SB0, 0x0 ;  /* 0x000080000000791a */ /* 0x000fc80000000000 */
.L_x_19:
[----:B------:R-:W-:Y:S05]  /*0a80*/  WARPSYNC.ALL ;  /* 0x0000000000007948 */ /* 0x000fea0003800000 */
[----:B------:R-:W-:Y:S01]  /*0a90*/  NOP ;  /* 0x0000000000007918 */ /* 0x000fe20000000000 */
[----:B--2---:R-:W-:Y:S06]  /*0aa0*/  BAR.SYNC.DEFER_BLOCKING 0x0 ;  /* 0x0000000000007b1d */ /* 0x004fec0000010000 */
[----:B------:R-:W-:Y:S02]  /*0ab0*/  BSSY.RECONVERGENT B1, `(.L_x_20) ;  /* 0x000000b000017945 */ /* 0x000fe40003800200 */
[----:B------:R-:W-:Y:S06]  /*0ac0*/  BAR.SYNC.DEFER_BLOCKING 0x0 ;  /* 0x0000000000007b1d */ /* 0x000fec0000010000 */
[----:B------:R2:W-:Y:S01]  /*0ad0*/  @!P0 STS [R11], RZ ;  /* 0x000000ff0b008388 */ /* 0x0005e20000000800 */
[----:B------:R-:W-:Y:S01]  /*0ae0*/  NOP ;  /* 0x0000000000007918 */ /* 0x000fe20000000000 */
[----:B------:R-:W-:Y:S05]  /*0af0*/  @P3 BRA `(.L_x_21) ;  /* 0x0000000000183947 */ /* 0x000fea0003800000 */
[----:B---345:R-:W3:Y:S01]  /*0b00*/  LDS R2, [UR8+0x8] ;  /* 0x00000808ff027984 */ /* 0x038ee20008000800 */
[----:B------:R-:W4:Y:S01]  /*0b10*/  LDC.64 R6, c[0x0][0x388] ;  /* 0x0000e200ff067b82 */ /* 0x000f220000000a00 */
[----:B------:R-:W-:Y:S02]  /*0b20*/  IMAD.MOV.U32 R3, RZ, RZ, 0x70 ;  /* 0x00000070ff037424 */ /* 0x000fe400078e00ff */
[----:B----4-:R4:W-:Y:S03]  /*0b30*/  STS.64 [UR8], R6 ;  /* 0x00000006ff007988 */ /* 0x0109e60008000a08 */
[----:B---3--:R-:W-:-:S05]  /*0b40*/  LOP3.LUT R2, R2, 0x10, R3, 0xd8, !PT ;  /* 0x0000001002027812 */ /* 0x008fca00078ed803 */
[----:B------:R4:W-:Y:S02]  /*0b50*/  STS [UR8+0x8], R2 ;  /* 0x00000802ff007988 */ /* 0x0009e40008000808 */
.L_x_21:
[----:B-----5:R-:W-:Y:S05]  /*0b60*/  BSYNC.RECONVERGENT B1 ;  /* 0x0000000000017941 */ /* 0x020fea0003800200 */
.L_x_20:
[----:B------:R-:W-:Y:S04]  /*0b70*/  BSSY.RECONVERGENT B2, `(.L_x_22) ;  /* 0x000000f000027945 */ /* 0x000fe80003800200 */
[----:B------:R-:W-:Y:S04]  /*0b80*/  BSSY.RELIABLE B1, `(.L_x_23) ;  /* 0x000000c000017945 */ /* 0x000fe80003800100 */
[----:B------:R-:W-:Y:S05]  /*0b90*/  @P3 BRA `(.L_x_24) ;  /* 0x0000000000283947 */ /* 0x000fea0003800000 */
[----:B---34-:R-:W3:Y:S01]  /*0ba0*/  LDS R2, [UR8+0x34] ;  /* 0x00003408ff027984 */ /* 0x018ee20008000800 */
[----:B------:R-:W-:Y:S01]  /*0bb0*/  IMAD.MOV.U32 R3, RZ, RZ, 0x1f000000 ;  /* 0x1f000000ff037424 */ /* 0x000fe200078e00ff */
[----:B------:R-:W-:Y:S05]  /*0bc0*/  @P3 BREAK.RELIABLE B1 ;  /* 0x0000000000013942 */ /* 0x000fea0003800100 */
[----:B---3--:R-:W-:-:S05]  /*0bd0*/  LOP3.LUT R2, R2, 0xff000000, R3, 0xb8, !PT ;  /* 0xff00000002027812 */ /* 0x008fca00078eb803 */
[----:B------:R3:W-:Y:S01]  /*0be0*/  STS [UR8+0x34], R2 ;  /* 0x00003402ff007988 */ /* 0x0007e20008000808 */
[----:B------:R-:W-:Y:S05]  /*0bf0*/  @P3 BRA `(.L_x_25) ;  /* 0x0000000000183947 */ /* 0x000fea0003800000 */
[----:B---3--:R-:W3:Y:S01]  /*0c00*/  LDS R2, [UR8+0x38] ;  /* 0x00003808ff027984 */ /* 0x008ee20008000800 */
[----:B------:R-:W-:-:S05]  /*0c10*/  IMAD.MOV.U32 R3, RZ, RZ, 0x7f ;  /* 0x0000007fff037424 */ /* 0x000fca00078e00ff */
[----:B---3--:R-:W-:-:S05]  /*0c20*/  LOP3.LUT R2, R2, 0xff, R3, 0xb8, !PT ;  /* 0x000000ff02027812 */ /* 0x008fca00078eb803 */
[----:B------:R5:W-:Y:S02]  /*0c30*/  STS [UR8+0x38], R2 ;  /* 0x00003802ff007988 */ /* 0x000be40008000808 */
.L_x_24:
[----:B------:R-:W-:Y:S05]  /*0c40*/  BSYNC.RELIABLE B1 ;  /* 0x0000000000017941 */ /* 0x000fea0003800100 */
.L_x_23:
[----:B------:R2:W-:Y:S02]  /*0c50*/  @!P3 STS [UR8+0x20], R12 ;  /* 0x0000200cff00b988 */ /* 0x0005e40008000808 */
.L_x_25:
[----:B------:R-:W-:Y:S05]  /*0c60*/  BSYNC.RECONVERGENT B2 ;  /* 0x0000000000027941 */ /* 0x000fea0003800200 */
.L_x_22:
[----:B------:R-:W-:Y:S05]  /*0c70*/  WARPSYNC.ALL ;  /* 0x0000000000007948 */ /* 0x000fea0003800000 */
[----:B------:R-:W-:Y:S01]  /*0c80*/  NOP ;  /* 0x0000000000007918 */ /* 0x000fe20000000000 */
[----:B------:R-:W2:Y:S01]  /*0c90*/  LDC R5, c[0x0][0x39c] ;  /* 0x0000e700ff057b82 */ /* 0x000ea20000000800 */
[----:B------:R-:W-:Y:S01]  /*0ca0*/  BSSY.RECONVERGENT B2, `(.L_x_26) ;  /* 0x0000010000027945 */ /* 0x000fe20003800200 */
[----:B--2---:R-:W-:-:S05]  /*0cb0*/  VIADD R5, R5, 0xffffffff ;  /* 0xffffffff05057836 */ /* 0x004fca0000000000 */
[----:B------:R2:W-:Y:S01]  /*0cc0*/  @!P3 STS [UR8+0x24], R5 ;  /* 0x00002405ff00b988 */ /* 0x0005e20008000808 */
[----:B------:R-:W-:Y:S05]  /*0cd0*/  @P3 BRA `(.L_x_27) ;  /* 0x0000000000303947 */ /* 0x000fea0003800000 */
[----:B------:R-:W2:Y:S01]  /*0ce0*/  LDS R3, [UR8+0x34] ;  /* 0x00003408ff037984 */ /* 0x000ea20008000800 */
[----:B----4-:R-:W4:Y:S03]  /*0cf0*/  LDC.64 R6, c[0x0][0x3b0] ;  /* 0x0000ec00ff067b82 */ /* 0x010f260000000a00 */
[----:B---3-5:R-:W3:Y:S01]  /*0d00*/  LDS R2, [UR8+0x1c] ;  /* 0x00001c08ff027984 */ /* 0x028ee20008000800 */
        /* <DEDUP_REMOVED lines=9> */
.L_x_27:
[----:B------:R-:W-:Y:S05]  /*0da0*/  BSYNC.RECONVERGENT B2 ;  /* 0x0000000000027941 */ /* 0x000fea0003800200 */
.L_x_26:
[----:B------:R-:W-:Y:S04]  /*0db0*/  BSSY.RECONVERGENT B3, `(.L_x_28) ;  /* 0x000001a000037945 */ /* 0x000fe80003800200 */
[----:B------:R-:W-:Y:S04]  /*0dc0*/  BSSY.RELIABLE B2, `(.L_x_29) ;  /* 0x0000015000027945 */ /* 0x000fe80003800100 */
[----:B------:R-:W-:Y:S05]  /*0dd0*/  @P3 BRA `(.L_x_30) ;  /* 0x0000000000203947 */ /* 0x000fea0003800000 */
[----:B---345:R-:W3:Y:S02]  /*0de0*/  LDS R2, [UR8+0x34] ;  /* 0x00003408ff027984 */ /* 0x038ee40008000800 */
[----:B---3--:R-:W-:-:S05]  /*0df0*/  LOP3.LUT R2, R2, 0x38, RZ, 0xb8, !PT ;  /* 0x0000003802027812 */ /* 0x008fca00078eb8ff */
[----:B------:R3:W-:Y:S01]  /*0e00*/  STS [UR8+0x34], R2 ;  /* 0x00003402ff007988 */ /* 0x0007e20008000808 */
[----:B------:R-:W-:Y:S05]  /*0e10*/  @P3 BRA `(.L_x_31) ;  /* 0x0000000000203947 */ /* 0x000fea0003800000 */
[----:B---3--:R-:W3:Y:S01]  /*0e20*/  LDS R2, [UR8+0x8] ;  /* 0x00000808ff027984 */ /* 0x008ee20008000800 */
[----:B------:R-:W-:-:S05]  /*0e30*/  IMAD.MOV.U32 R3, RZ, RZ, 0x780 ;  /* 0x00000780ff037424 */ /* 0x000fca00078e00ff */
[----:B---3--:R-:W-:-:S05]  /*0e40*/  LOP3.LUT R2, R2, 0x300, R3, 0xd8, !PT ;  /* 0x0000030002027812 */ /* 0x008fca00078ed803 */
[----:B------:R3:W-:Y:S02]  /*0e50*/  STS [UR8+0x8], R2 ;  /* 0x00000802ff007988 */ /* 0x0007e40008000808 */
.L_x_30:
[----:B------:R-:W-:Y:S05]  /*0e60*/  @P3 BRA `(.L_x_32) ;  /* 0x0000000000283947 */ /* 0x000fea0003800000 */
[----:B---345:R-:W3:Y:S02]  /*0e70*/  LDS R2, [UR8+0x8] ;  /* 0x00000808ff027984 */ /* 0x038ee40008000800 */
[----:B---3--:R-:W-:-:S05]  /*0e80*/  LOP3.LUT R2, R2, 0x1800, RZ, 0xb8, !PT ;  /* 0x0000180002027812 */ /* 0x008fca00078eb8ff */
[----:B------:R4:W-:Y:S02]  /*0e90*/  STS [UR8+0x8], R2 ;  /* 0x00000802ff007988 */ /* 0x0009e40008000808 */
.L_x_31:
[----:B------:R-:W-:Y:S05]  /*0ea0*/  @P3 BREAK.RELIABLE B2 ;  /* 0x0000000000023942 */ /* 0x000fea0003800100 */
[----:B------:R-:W-:Y:S05]  /*0eb0*/  @P3 BRA `(.L_x_33) ;  /* 0x0000000000243947 */ /* 0x000fea0003800000 */
[----:B---34-:R-:W3:Y:S01]  /*0ec0*/  LDS R2, [UR8+0x8] ;  /* 0x00000808ff027984 */ /* 0x018ee20008000800 */
[----:B------:R-:W-:-:S05]  /*0ed0*/  IMAD.MOV.U32 R3, RZ, RZ, 0x6000 ;  /* 0x00006000ff037424 */ /* 0x000fca00078e00ff */
[----:B---3--:R-:W-:-:S04]  /*0ee0*/  LOP3.LUT R2, R2, 0x4000, R3, 0xd8, !PT ;  /* 0x0000400002027812 */ /* 0x008fc800078ed803 */
[----:B------:R-:W-:-:S05]  /*0ef0*/  LOP3.LUT R2, R2, 0x400000, RZ, 0xb8, !PT ;  /* 0x0040000002027812 */ /* 0x000fca00078eb8ff */
[----:B------:R3:W-:Y:S02]  /*0f00*/  STS [UR8+0x8], R2 ;  /* 0x00000802ff007988 */ /* 0x0007e40008000808 */
.L_x_32:
[----:B------:R-:W-:Y:S05]  /*0f10*/  BSYNC.RELIABLE B2 ;  /* 0x0000000000027941 */ /* 0x000fea0003800100 */
.L_x_29:
[----:B---345:R-:W3:Y:S02]  /*0f20*/  @!P3 LDS R2, [UR8+0x8] ;  /* 0x00000808ff02b984 */ /* 0x038ee40008000800 */
[----:B---3--:R-:W-:-:S05]  /*0f30*/  @!P3 LOP3.LUT R2, R2, 0x8000, RZ, 0xb8, !PT ;  /* 0x000080000202b812 */ /* 0x008fca00078eb8ff */
[----:B------:R5:W-:Y:S02]  /*0f40*/  @!P3 STS [UR8+0x8], R2 ;  /* 0x00000802ff00b988 */ /* 0x000be40008000808 */
.L_x_33:
[----:B------:R-:W-:Y:S05]  /*0f50*/  BSYNC.RECONVERGENT B3 ;  /* 0x0000000000037941 */ /* 0x000fea0003800200 */
.L_x_28:
[----:B------:R-:W-:Y:S05]  /*0f60*/  WARPSYNC.ALL ;  /* 0x0000000000007948 */ /* 0x000fea0003800000 */
[----:B------:R-:W-:Y:S01]  /*0f70*/  NOP ;  /* 0x0000000000007918 */ /* 0x000fe20000000000 */
[----:B------:R-:W-:-:S04]  /*0f80*/  UIADD3 UR5, UPT, UPT, UR4, 0x80, URZ ;  /* 0x0000008004057890 */ /* 0x000fc8000fffe0ff */
[----:B------:R-:W-:-:S04]  /*0f90*/  UIADD3 UR14, UP0, UPT, UR5, UR16, URZ ;  /* 0x00000010050e7290 */ /* 0x000fc8000ff1e0ff */
[----:B------:R-:W-:Y:S01]  /*0fa0*/  ULEA.HI.X.SX32 UR15, UR5, UR17, 0x1, UP0 ;  /* 0x00000011050f7291 */ /* 0x000fe200080f0eff */
[----:B------:R-:W-:Y:S11]  /*0fb0*/  @P0 BRA `(.L_x_34) ;  /* 0x0000000000300947 */ /* 0x000ff60003800000 */
[----:B---345:R-:W3:Y:S01]  /*0fc0*/  S2R R2, SR_LANEID ;  /* 0x0000000000027919 */ /* 0x038ee20000000000 */
[----:B------:R-:W-:Y:S05]  /*0fd0*/  WARPSYNC.ALL ;  /* 0x0000000000007948 */ /* 0x000fea0003800000 */
[----:B------:R-:W-:Y:S01]  /*0fe0*/  NOP ;  /* 0x0000000000007918 */ /* 0x000fe20000000000 */
[----:B---3--:R-:W-:-:S05]  /*0ff0*/  IMAD.SHL.U32 R6, R2, 0x4, RZ ;  /* 0x0000000402067824 */ /* 0x008fca00078e00ff */
[----:B------:R-:W3:Y:S01]  /*1000*/  LDS R7, [R6+UR8] ;  /* 0x0000000806077984 */ /* 0x000ee20008000800 */
[----:B------:R-:W-:-:S05]  /*1010*/  IADD3 R2, P1, PT, R6, UR14, RZ ;  /* 0x0000000e06027c10 */ /* 0x000fca000ff3e0ff */
[----:B------:R-:W-:-:S05]  /*1020*/  IMAD.X R3, RZ, RZ, UR15, P1 ;  /* 0x0000000fff037e24 */ /* 0x000fca00088e06ff */
[----:B---3--:R3:W4:Y:S01]  /*1030*/  ATOMG.E.EXCH.STRONG.GPU PT, RZ, [R2], R7 ;  /* 0x0000000702ff73a8 */ /* 0x00872200041ee100 */
[----:B------:R-:W-:-:S04]  /*1040*/  DEPBAR {5,4,3,2,1,0} ;  /* 0x0000003f0000791a */ /* 0x000fc80000000000 */
[----:B------:R-:W5:Y:S02]  /*1050*/  CCTL.E.C.LDCU.IV.DEEP [UR14] ;  /* 0x000000000e007540 */ /* 0x000f640009c08000 */
[----:B-----5:R3:W-:Y:S01]  /*1060*/  UTMACCTL.IV [UR14] ;  /* 0x000000000e0079b9 */ /* 0x0207e20008000000 */
[----:B------:R-:W-:Y:S01]  /*1070*/  NOP ;  /* 0x0000000000007918 */ /* 0x000fe20000000000 */
.L_x_34:
[----:B------:R-:W-:Y:S05]  /*1080*/  @P0 BRA `(.L_x_35) ;  /* 0x00000000000c0947 */ /* 0x000fea0003800000 */
[----:B------:R0:W-:Y:S01]  /*1090*/  UTMACMDFLUSH ;  /* 0x00000000000079b7 */ /* 0x0001e20000000000 */
[----:B------:R-:W-:Y:S05]  /*10a0*/  @P0 BRA `(.L_x_35) ;  /* 0x0000000000040947 */ /* 0x000fea0003800000 */
[----:B------:R-:W-:-:S04]  /*10b0*/  DEPBAR.LE SB0, 0x0 ;  /* 0x000080000000791a */ /* 0x000fc80000000000 */
.L_x_35:
[----:B------:R-:W-:Y:S05]  /*10c0*/  WARPSYNC.ALL ;  /* 0x0000000000007948 */ /* 0x000fea0003800000 */
[----:B------:R-:W-:Y:S01]  /*10d0*/  NOP ;  /* 0x0000000000007918 */ /* 0x000fe20000000000 */
[----:B----4-:R-:W-:Y:S06]  /*10e0*/  BAR.SYNC.DEFER_BLOCKING 0x0 ;  /* 0x0000000000007b1d */ /* 0x010fec0000010000 */
[----:B------:R-:W-:Y:S02]  /*10f0*/  BSSY.RECONVERGENT B3, `(.L_x_36) ;  /* 0x000000b000037945 */ /* 0x000fe40003800200 */
[----:B------:R-:W-:Y:S06]  /*1100*/  BAR.SYNC.DEFER_BLOCKING 0x0 ;  /* 0x0000000000007b1d */ /* 0x000fec0000010000 */
[----:B------:R4:W-:Y:S01]  /*1110*/  @!P0 STS [R11], RZ ;  /* 0x000000ff0b008388 */ /* 0x0009e20000000800 */
[----:B------:R-:W-:Y:S01]  /*1120*/  NOP ;  /* 0x0000000000007918 */ /* 0x000fe20000000000 */
[----:B------:R-:W-:Y:S05]  /*1130*/  @P3 BRA `(.L_x_37) ;  /* 0x0000000000183947 */ /* 0x000fea0003800000 */
[----:B---3-5:R-:W3:Y:S01]  /*1140*/  LDS R2, [UR8+0x8] ;  /* 0x00000808ff027984 */ /* 0x028ee20008000800 */
[----:B------:R-:W5:Y:S01]  /*1150*/  LDC.64 R6, c[0x0][0x390] ;  /* 0x0000e400ff067b82 */ /* 0x000f620000000a00 */
[----:B------:R-:W-:Y:S02]  /*1160*/  IMAD.MOV.U32 R3, RZ, RZ, 0x70 ;  /* 0x00000070ff037424 */ /* 0x000fe400078e00ff */
[----:B-----5:R5:W-:Y:S03]  /*1170*/  STS.64 [UR8], R6 ;  /* 0x00000006ff007988 */ /* 0x020be60008000a08 */
[----:B---3--:R-:W-:-:S05]  /*1180*/  LOP3.LUT R2, R2, 0x10, R3, 0xd8, !PT ;  /* 0x0000001002027812 */ /* 0x008fca00078ed803 */
[----:B------:R5:W-:Y:S02]  /*1190*/  STS [UR8+0x8], R2 ;  /* 0x00000802ff007988 */ /* 0x000be40008000808 */
.L_x_37:
[----:B---3--:R-:W-:Y:S05]  /*11a0*/  BSYNC.RECONVERGENT B3 ;  /* 0x0000000000037941 */ /* 0x008fea0003800200 */
.L_x_36:
[----:B------:R-:W-:Y:S04]  /*11b0*/  BSSY.RECONVERGENT B4, `(.L_x_38) ;  /* 0x0000011000047945 */ /* 0x000fe80003800200 */
[----:B------:R-:W-:Y:S04]  /*11c0*/  BSSY.RELIABLE B3, `(.L_x_39) ;  /* 0x000000e000037945 */ /* 0x000fe80003800100 */
[----:B------:R-:W-:Y:S05]  /*11d0*/  @P3 BRA `(.L_x_40) ;  /* 0x0000000000243947 */ /* 0x000fea0003800000 */
[----:B-----5:R-:W3:Y:S01]  /*11e0*/  LDS R2, [UR8+0x34] ;  /* 0x00003408ff027984 */ /* 0x020ee20008000800 */
[----:B------:R-:W-:-:S05]  /*11f0*/  IMAD.MOV.U32 R3, RZ, RZ, 0x3f000000 ;  /* 0x3f000000ff037424 */ /* 0x000fca00078e00ff */
[----:B---3--:R-:W-:-:S05]  /*1200*/  LOP3.LUT R2, R2, 0xff000000, R3, 0xb8, !PT ;  /* 0xff00000002027812 */ /* 0x008fca00078eb803 */
[----:B------:R3:W-:Y:S01]  /*1210*/  STS [UR8+0x34], R2 ;  /* 0x00003402ff007988 */ /* 0x0007e20008000808 */
[----:B------:R-:W-:Y:S05]  /*1220*/  @P3 BRA `(.L_x_41) ;  /* 0x00000000001c3947 */ /* 0x000fea0003800000 */
[----:B---3--:R-:W3:Y:S01]  /*1230*/  LDS R2, [UR8+0x38] ;  /* 0x00003808ff027984 */ /* 0x008ee20008000800 */
[----:B------:R-:W-:-:S05]  /*1240*/  IMAD.MOV.U32 R3, RZ, RZ, 0x7f ;  /* 0x0000007fff037424 */ /* 0x000fca00078e00ff */
[----:B---3--:R-:W-:-:S05]  /*1250*/  LOP3.LUT R2, R2, 0xff, R3, 0xb8, !PT ;  /* 0x000000ff02027812 */ /* 0x008fca00078eb803 */
[----:B------:R3:W-:Y:S02]  /*1260*/  STS [UR8+0x38], R2 ;  /* 0x00003802ff007988 */ /* 0x0007e40008000808 */
.L_x_40:
[----:B------:R-:W-:Y:S05]  /*1270*/  @P3 BREAK.RELIABLE B3 ;  /* 0x0000000000033942 */ /* 0x000fea0003800100 */
[----:B------:R-:W-:Y:S05]  /*1280*/  @P3 BRA `(.L_x_42) ;  /* 0x00000000000c3947 */ /* 0x000fea0003800000 */
[----:B------:R2:W-:Y:S02]  /*1290*/  STS [UR8+0x20], R5 ;  /* 0x00002005ff007988 */ /* 0x0005e40008000808 */
.L_x_41:
[----:B------:R-:W-:Y:S05]  /*12a0*/  BSYNC.RELIABLE B3 ;  /* 0x0000000000037941 */ /* 0x000fea0003800100 */
.L_x_39:
[----:B------:R2:W-:Y:S02]  /*12b0*/  @!P3 STS [UR8+0x24], R4 ;  /* 0x00002404ff00b988 */ /* 0x0005e40008000808 */
.L_x_42:
[----:B------:R-:W-:Y:S05]  /*12c0*/  BSYNC.RECONVERGENT B4 ;  /* 0x0000000000047941 */ /* 0x000fea0003800200 */
.L_x_38:
[----:B------:R-:W-:Y:S05]  /*12d0*/  WARPSYNC.ALL ;  /* 0x0000000000007948 */ /* 0x000fea0003800000 */
[----:B------:R-:W-:Y:S01]  /*12e0*/  NOP ;  /* 0x0000000000007918 */ /* 0x000fe20000000000 */
[----:B------:R-:W-:Y:S04]  /*12f0*/  BSSY.RECONVERGENT B4, `(.L_x_43) ;  /* 0x000000e000047945 */ /* 0x000fe80003800200 */
[----:B------:R-:W-:Y:S05]  /*1300*/  @P3 BRA `(.L_x_44) ;  /* 0x0000000000303947 */ /* 0x000fea0003800000 */
[----:B------:R-:W2:Y:S02]  /*1310*/  LDS R3, [UR8+0x34] ;  /* 0x00003408ff037984 */ /* 0x000ea40008000800 */
[----:B--2---:R-:W2:Y:S02]  /*1320*/  LDC.64 R4, c[0x0][0x3b8] ;  /* 0x0000ee00ff047b82 */ /* 0x004ea40000000a00 */
[----:B---3-5:R-:W3:Y:S01]  /*1330*/  LDS R2, [UR8+0x1c] ;  /* 0x00001c08ff027984 */ /* 0x028ee20008000800 */
[C---:B--2---:R-:W-:Y:S01]  /*1340*/  SHF.L.U64.HI R5, R4.reuse, 0x1, R5 ;  /* 0x0000000104057819 */ /* 0x044fe20000010205 */
[----:B------:R-:W-:-:S03]  /*1350*/  IMAD.SHL.U32 R4, R4, 0x2, RZ ;  /* 0x0000000204047824 */ /* 0x000fc600078e00ff */
[--C-:B------:R-:W-:Y:S02]  /*1360*/  SHF.R.U32.HI R7, RZ, 0x4, R5.reuse ;  /* 0x00000004ff077819 */ /* 0x100fe40000011605 */
[----:B------:R-:W-:-:S05]  /*1370*/  SHF.R.U64 R4, R4, 0x4, R5 ;  /* 0x0000000404047819 */ /* 0x000fca0000001205 */
[----:B------:R2:W-:Y:S01]  /*1380*/  STS [UR8+0xc], R4 ;  /* 0x00000c04ff007988 */ /* 0x0005e20008000808 */
[----:B------:R-:W-:Y:S02]  /*1390*/  LOP3.LUT R3, R3, 0x7, RZ, 0xb8, !PT ;  /* 0x0000000703037812 */ /* 0x000fe400078eb8ff */
[----:B---3--:R-:W-:-:S03]  /*13a0*/  LOP3.LUT R2, R2, 0xf, R7, 0xb8, !PT ;  /* 0x0000000f02027812 */ /* 0x008fc600078eb807 */
[----:B------:R2:W-:Y:S04]  /*13b0*/  STS [UR8+0x34], R3 ;  /* 0x00003403ff007988 */ /* 0x0005e80008000808 */
[----:B------:R2:W-:Y:S02]  /*13c0*/  STS [UR8+0x1c], R2 ;  /* 0x00001c02ff007988 */ /* 0x0005e40008000808 */
.L_x_44:
[----:B------:R-:W-:Y:S05]  /*13d0*/  BSYNC.RECONVERGENT B4 ;  /* 0x0000000000047941 */ /* 0x000fea0003800200 */
.L_x_43:
[----:B------:R-:W-:Y:S04]  /*13e0*/  BSSY.RECONVERGENT B5, `(.L_x_45) ;  /* 0x000001a000057945 */ /* 0x000fe80003800200 */
[----:B------:R-:W-:Y:S04]  /*13f0*/  BSSY.RELIABLE B4, `(.L_x_46) ;  /* 0x0000015000047945 */ /* 0x000fe80003800100 */
[----:B------:R-:W-:Y:S05]  /*1400*/  @P3 BRA `(.L_x_47) ;  /* 0x0000000000203947 */ /* 0x000fea0003800000 */
[----:B--23-5:R-:W2:Y:S02]  /*1410*/  LDS R2, [UR8+0x34] ;  /* 0x00003408ff027984 */ /* 0x02cea40008000800 */
[----:B--2---:R-:W-:-:S05]  /*1420*/  LOP3.LUT R2, R2, 0x38, RZ, 0xb8, !PT ;  /* 0x0000003802027812 */ /* 0x004fca00078eb8ff */
[----:B------:R2:W-:Y:S01]  /*1430*/  STS [UR8+0x34], R2 ;  /* 0x00003402ff007988 */ /* 0x0005e20008000808 */
[----:B------:R-:W-:Y:S05]  /*1440*/  @P3 BRA `(.L_x_48) ;  /* 0x0000000000203947 */ /* 0x000fea0003800000 */
[----:B--2---:R-:W2:Y:S01]  /*1450*/  LDS R2, [UR8+0x8] ;  /* 0x00000808ff027984 */ /* 0x004ea20008000800 */
[----:B------:R-:W-:-:S05]  /*1460*/  IMAD.MOV.U32 R3, RZ, RZ, 0x780 ;  /* 0x00000780ff037424 */ /* 0x000fca00078e00ff */
[----:B--2---:R-:W-:-:S05]  /*1470*/  LOP3.LUT R2, R2, 0x300, R3, 0xd8, !PT ;  /* 0x0000030002027812 */ /* 0x004fca00078ed803 */
[----:B------:R2:W-:Y:S02]  /*1480*/  STS [UR8+0x8], R2 ;  /* 0x00000802ff007988 */ /* 0x0005e40008000808 */
.L_x_47:
[----:B------:R-:W-:Y:S05]  /*1490*/  @P3 BRA `(.L_x_49) ;  /* 0x0000000000283947 */ /* 0x000fea0003800000 */
[----:B--23-5:R-:W2:Y:S02]  /*14a0*/  LDS R2, [UR8+0x8] ;  /* 0x00000808ff027984 */ /* 0x02cea40008000800 */
[----:B--2---:R-:W-:-:S05]  /*14b0*/  LOP3.LUT R2, R2, 0x1800, RZ, 0xb8, !PT ;  /* 0x0000180002027812 */ /* 0x004fca00078eb8ff */
[----:B------:R3:W-:Y:S02]  /*14c0*/  STS [UR8+0x8], R2 ;  /* 0x00000802ff007988 */ /* 0x0007e40008000808 */
.L_x_48:
[----:B------:R-:W-:Y:S05]  /*14d0*/  @P3 BREAK.RELIABLE B4 ;  /* 0x0000000000043942 */ /* 0x000fea0003800100 */
[----:B------:R-:W-:Y:S05]  /*14e0*/  @P3 BRA `(.L_x_50) ;  /* 0x0000000000243947 */ /* 0x000fea0003800000 */
[----:B--23--:R-:W2:Y:S01]  /*14f0*/  LDS R2, [UR8+0x8] ;  /* 0x00000808ff027984 */ /* 0x00cea20008000800 */
[----:B------:R-:W-:-:S05]  /*1500*/  IMAD.MOV.U32 R3, RZ, RZ, 0x6000 ;  /* 0x00006000ff037424 */ /* 0x000fca00078e00ff */
[----:B--2---:R-:W-:-:S04]  /*1510*/  LOP3.LUT R2, R2, 0x6000, R3, 0xd8, !PT ;  /* 0x0000600002027812 */ /* 0x004fc800078ed803 */
[----:B------:R-:W-:-:S05]  /*1520*/  LOP3.LUT R2, R2, 0x400000, RZ, 0xb8, !PT ;  /* 0x0040000002027812 */ /* 0x000fca00078eb8ff */
[----:B------:R2:W-:Y:S02]  /*1530*/  STS [UR8+0x8], R2 ;  /* 0x00000802ff007988 */ /* 0x0005e40008000808 */
.L_x_49:
[----:B------:R-:W-:Y:S05]  /*1540*/  BSYNC.RELIABLE B4 ;  /* 0x0000000000047941 */ /* 0x000fea0003800100 */
.L_x_46:
[----:B--23-5:R-:W2:Y:S02]  /*1550*/  @!P3 LDS R2, [UR8+0x8] ;  /* 0x00000808ff02b984 */ /* 0x02cea40008000800 */
[----:B--2---:R-:W-:-:S05]  /*1560*/  @!P3 LOP3.LUT R2, R2, 0x8000, RZ, 0xb8, !PT ;  /* 0x000080000202b812 */ /* 0x004fca00078eb8ff */
[----:B------:R5:W-:Y:S02]  /*1570*/  @!P3 STS [UR8+0x8], R2 ;  /* 0x00000802ff00b988 */ /* 0x000be40008000808 */
.L_x_50:
[----:B------:R-:W-:Y:S05]  /*1580*/  BSYNC.RECONVERGENT B5 ;  /* 0x0000000000057941 */ /* 0x000fea0003800200 */
.L_x_45:
[----:B------:R-:W-:Y:S05]  /*1590*/  WARPSYNC.ALL ;  /* 0x0000000000007948 */ /* 0x000fea0003800000 */
[----:B------:R-:W-:Y:S01]  /*15a0*/  NOP ;  /* 0x0000000000007918 */ /* 0x000fe20000000000 */
[----:B------:R-:W-:-:S04]  /*15b0*/  UIADD3 UR4, UPT, UPT, UR4, 0x100, URZ ;  /* 0x0000010004047890 */ /* 0x000fc8000fffe0ff */
[----:B------:R-:W-:-:S04]  /*15c0*/  UIADD3 UR23, UP0, UPT, UR4, UR16, URZ ;  /* 0x0000001004177290 */ /* 0x000fc8000ff1e0ff */
[----:B------:R-:W-:Y:S01]  /*15d0*/  ULEA.HI.X.SX32 UR28, UR4, UR17, 0x1, UP0 ;  /* 0x00000011041c7291 */ /* 0x000fe200080f0eff */
[----:B------:R-:W-:Y:S11]  /*15e0*/  @P0 BRA `(.L_x_51) ;  /* 0x0000000000380947 */ /* 0x000ff60003800000 */
[----:B--23-5:R-:W2:Y:S01]  /*15f0*/  S2R R2, SR_LANEID ;  /* 0x0000000000027919 */ /* 0x02cea20000000000 */
[----:B------:R-:W-:Y:S05]  /*1600*/  WARPSYNC.ALL ;  /* 0x0000000000007948 */ /* 0x000fea0003800000 */
[----:B------:R-:W-:Y:S01]  /*1610*/  NOP ;  /* 0x0000000000007918 */ /* 0x000fe20000000000 */
[----:B--2---:R-:W-:-:S05]  /*1620*/  IMAD.SHL.U32 R4, R2, 0x4, RZ ;  /* 0x0000000402047824 */ /* 0x004fca00078e00ff */
[----:B------:R-:W2:Y:S01]  /*1630*/  LDS R5, [R4+UR8] ;  /* 0x0000000804057984 */ /* 0x000ea20008000800 */
[----:B------:R-:W-:Y:S01]  /*1640*/  IADD3 R2, P1, PT, R4, UR23, RZ ;  /* 0x0000001704027c10 */ /* 0x000fe2000ff3e0ff */
[----:B------:R-:W-:-:S04]  /*1650*/  UMOV UR4, UR23 ;  /* 0x0000001700047c82 */ /* 0x000fc80008000000 */
[----:B------:R-:W-:Y:S01]  /*1660*/  IMAD.X R3, RZ, RZ, UR28, P1 ;  /* 0x0000001cff037e24 */ /* 0x000fe200088e06ff */
[----:B------:R-:W-:-:S04]  /*1670*/  UMOV UR5, UR28 ;  /* 0x0000001c00057c82 */ /* 0x000fc80008000000 */
[----:B--2---:R2:W3:Y:S01]  /*1680*/  ATOMG.E.EXCH.STRONG.GPU PT, RZ, [R2], R5 ;  /* 0x0000000502ff73a8 */ /* 0x0044e200041ee100 */
[----:B------:R-:W-:-:S04]  /*1690*/  DEPBAR {5,4,3,2,1,0} ;  /* 0x0000003f0000791a */ /* 0x000fc80000000000 */
[----:B------:R-:W5:Y:S02]  /*16a0*/  CCTL.E.C.LDCU.IV.DEEP [UR4] ;  /* 0x0000000004007540 */ /* 0x000f640009c08000 */
[----:B-----5:R2:W-:Y:S01]  /*16b0*/  UTMACCTL.IV [UR4] ;  /* 0x00000000040079b9 */ /* 0x0205e20008000000 */
[----:B------:R-:W-:Y:S01]  /*16c0*/  NOP ;  /* 0x0000000000007918 */ /* 0x000fe20000000000 */
.L_x_51:
[----:B------:R-:W-:Y:S05]  /*16d0*/  @P0 BRA `(.L_x_52) ;  /* 0x00000000000c0947 */ /* 0x000fea0003800000 */
[----:B------:R0:W-:Y:S01]  /*16e0*/  UTMACMDFLUSH ;  /* 0x00000000000079b7 */ /* 0x0001e20000000000 */
[----:B------:R-:W-:Y:S05]  /*16f0*/  @P0 BRA `(.L_x_52) ;  /* 0x0000000000040947 */ /* 0x000fea0003800000 */
[----:B------:R-:W-:-:S04]  /*1700*/  DEPBAR.LE SB0, 0x0 ;  /* 0x000080000000791a */ /* 0x000fc80000000000 */
.L_x_52:
[----:B------:R-:W-:Y:S05]  /*1710*/  WARPSYNC.ALL ;  /* 0x0000000000007948 */ /* 0x000fea0003800000 */
[----:B------:R-:W-:Y:S01]  /*1720*/  NOP ;  /* 0x0000000000007918 */ /* 0x000fe20000000000 */
[----:B---3--:R-:W-:Y:S01]  /*1730*/  BAR.SYNC.DEFER_BLOCKING 0x0 ;  /* 0x0000000000007b1d */ /* 0x008fe20000010000 */
[----:B------:R-:W-:Y:S01]  /*1740*/  ISETP.GE.AND P0, PT, R10, 0x1, PT ;  /* 0x000000010a00780c */ /* 0x000fe20003f06270 */
[----:B------:R-:W-:Y:S01]  /*1750*/  USHF.L.U32 UR27, UR27, 0x7, URZ ;  /* 0x000000071b1b7899 */ /* 0x000fe200080006ff */
[----:B--2--5:R-:W-:Y:S01]  /*1760*/  SHF.R.U32.HI R2, RZ, 0x5, R0 ;  /* 0x00000005ff027819 */ /* 0x024fe20000011600 */
[----:B------:R-:W-:-:S02]  /*1770*/  USHF.L.U32 UR11, UR11, 0x7, URZ ;  /* 0x000000070b0b7899 */ /* 0x000fc400080006ff */
[----:B------:R-:W-:Y:S01]  /*1780*/  VOTEU.ALL UP0, P3 ;  /* 0x0000000000ff7886 */ /* 0x000fe20001800000 */
[----:B------:R-:W-:Y:S01]  /*1790*/  UMOV UR4, 0x1 ;  /* 0x0000000100047882 */ /* 0x000fe20000000000 */
[----:B------:R-:W-:Y:S01]  /*17a0*/  VOTEU.ALL UP1, P3 ;  /* 0x0000000000ff7886 */ /* 0x000fe20001820000 */
[----:B------:R-:W-:Y:S02]  /*17b0*/  R2UR UR22, R2 ;  /* 0x00000000021672ca */ /* 0x000fe400000e0000 */
[----:B------:R-:W-:-:S04]  /*17c0*/  @!UP0 UIADD3 UR6, UPT, UPT, -UR4, 0x100000, URZ ;  /* 0x0010000004068890 */ /* 0x000fc8000fffe1ff */
[----:B------:R-:W-:Y:S02]  /*17d0*/  @!UP0 USHF.L.U32 UR7, UR6, 0xb, URZ ;  /* 0x0000000b06078899 */ /* 0x000fe400080006ff */
[----:B------:R-:W-:Y:S02]  /*17e0*/  @!UP0 USHF.L.U32 UR6, UR6, 0x1, URZ ;  /* 0x0000000106068899 */ /* 0x000fe400080006ff */
[----:B------:R-:W-:-:S04]  /*17f0*/  @!UP0 UIADD3 UR4, UPT, UPT, -UR4, 0x100000, URZ ;  /* 0x0010000004048890 */ /* 0x000fc8000fffe1ff */
[----:B------:R-:W-:Y:S02]  /*1800*/  @!UP0 USHF.L.U32 UR5, UR4, 0xb, URZ ;  /* 0x0000000b04058899 */ /* 0x000fe400080006ff */
[----:B------:R-:W-:Y:S01]  /*1810*/  @!UP0 USHF.L.U32 UR4, UR4, 0x1, URZ ;  /* 0x0000000104048899 */ /* 0x000fe200080006ff */
[----:B------:R-:W-:Y:S01]  /*1820*/  VOTEU.ALL UP0, P3 ;  /* 0x0000000000ff7886 */ /* 0x000fe20001800000 */
[----:B------:R-:W2:Y:S04]  /*1830*/  FENCE.VIEW.ASYNC.S ;  /* 0x00000000000073c6 */ /* 0x000ea80000000000 */
[----:B--2---:R2:W3:Y:S06]  /*1840*/  @!UP0 SYNCS.EXCH.64 URZ, [UR8+0x4000], UR6 ;  /* 0x0040000608ff85b2 */ /* 0x0044ec0008000100 */
[----:B------:R2:W5:Y:S01]  /*1850*/  @!UP1 SYNCS.EXCH.64 URZ, [UR8+0x4010], UR4 ;  /* 0x0040100408ff95b2 */ /* 0x0005620008000100 */
[----:B------:R-:W-:Y:S05]  /*1860*/  @!P0 BRA `(.L_x_53) ;  /* 0x0000000400b88947 */ /* 0x000fea0003800000 */
[----:B---3-5:R-:W-:Y:S01]  /*1870*/  BAR.SYNC.DEFER_BLOCKING 0x0 ;  /* 0x0000000000007b1d */ /* 0x028fe20000010000 */
[----:B------:R-:W-:Y:S01]  /*1880*/  @!P3 IMAD.MOV.U32 R2, RZ, RZ, 0x4000 ;  /* 0x00004000ff02b424 */ /* 0x000fe200078e00ff */
[----:B------:R-:W-:Y:S02]  /*1890*/  ELECT P1, URZ, PT ;  /* 0x0000000000ff782f */ /* 0x000fe40003820000 */
[----:B------:R-:W-:Y:S02]  /*18a0*/  ELECT P0, URZ, PT ;  /* 0x0000000000ff782f */ /* 0x000fe40003800000 */
[C---:B------:R-:W-:Y:S01]  /*18b0*/  ISETP.LT.U32.AND P1, PT, R68.reuse, 0x20, P1 ;  /* 0x000000204400780c */ /* 0x040fe20000f21070 */
[----:B------:R-:W-:Y:S01]  /*18c0*/  UIADD3 UR24, UPT, UPT, UR8, 0x2000, URZ ;  /* 0x0000200008187890 */ /* 0x000fe2000fffe0ff */
[----:B------:R-:W-:Y:S01]  /*18d0*/  ISETP.LT.U32.AND P0, PT, R68, 0x20, P0 ;  /* 0x000000204400780c */ /* 0x000fe20000701070 */
[----:B--2---:R-:W-:Y:S02]  /*18e0*/  USHF.R.U32.HI UR4, URZ, 0x4, UR8 ;  /* 0x00000004ff047899 */ /* 0x004fe40008011608 */
[----:B------:R-:W-:-:S02]  /*18f0*/  USHF.R.U32.HI UR6, URZ, 0x4, UR24 ;  /* 0x00000004ff067899 */ /* 0x000fc40008011618 */
[----:B------:R-:W-:Y:S02]  /*1900*/  USGXT.U32 UR4, UR4, 0xe ;  /* 0x0000000e0404789a */ /* 0x000fe40008000000 */
[----:B------:R-:W-:Y:S01]  /*1910*/  USGXT.U32 UR6, UR6, 0xe ;  /* 0x0000000e0606789a */ /* 0x000fe20008000000 */
[----:B------:R-:W-:Y:S01]  /*1920*/  UMOV UR20, 0xfffffffe ;  /* 0xfffffffe00147882 */ /* 0x000fe20000000000 */
[----:B------:R-:W-:Y:S02]  /*1930*/  UMOV UR21, 0x7fffbfdf ;  /* 0x7fffbfdf00157882 */ /* 0x000fe40000000000 */
[----:B------:R-:W-:Y:S01]  /*1940*/  VOTEU.ANY UP0, P1 ;  /* 0x0000000000ff7886 */ /* 0x000fe20000800100 */
[----:B------:R-:W-:Y:S01]  /*1950*/  VOTEU.ANY UP2, P1 ;  /* 0x0000000000ff7886 */ /* 0x000fe20000840100 */
[----:B------:R-:W-:Y:S01]  /*1960*/  VOTEU.ANY UP1, P0 ;  /* 0x0000000000ff7886 */ /* 0x000fe20000020100 */
[----:B------:R-:W-:Y:S01]  /*1970*/  VOTEU.ANY UP3, P0 ;  /* 0x0000000000ff7886 */ /* 0x000fe20000060100 */
[----:B------:R-:W-:Y:S01]  /*1980*/  UMOV UR5, URZ ;  /* 0x000000ff00057c82 */ /* 0x000fe20008000000 */
[----:B------:R2:W-:Y:S01]  /*1990*/  @!P3 SYNCS.ARRIVE.TRANS64 RZ, [UR8+0x4000], R2 ;  /* 0x00400002ffffb9a7 */ /* 0x0005e20008000008 */
[----:B------:R3:W-:Y:S06]  /*19a0*/  MEMBAR.ALL.CTA ;  /* 0x0000000000007992 */ /* 0x0007ec0000008000 */
[----:B---3--:R-:W3:Y:S01]  /*19b0*/  FENCE.VIEW.ASYNC.S ;  /* 0x00000000000073c6 */ /* 0x008ee20000000000 */
[----:B------:R-:W-:Y:S01]  /*19c0*/  @UP0 UIADD3 UR9, UPT, UPT, UR8, 0x4000, URZ ;  /* 0x0000400008090890 */ /* 0x000fe2000fffe0ff */
[----:B------:R-:W-:Y:S01]  /*19d0*/  @UP0 UMOV UR10, URZ ;  /* 0x000000ff000a0c82 */ /* 0x000fe20008000000 */
[----:B------:R-:W-:Y:S01]  /*19e0*/  @UP1 UIADD3 UR25, UPT, UPT, UR8, 0x4000, URZ ;  /* 0x0000400008191890 */ /* 0x000fe2000fffe0ff */
[----:B------:R-:W-:Y:S01]  /*19f0*/  @UP1 UMOV UR26, URZ ;  /* 0x000000ff001a1c82 */ /* 0x000fe20008000000 */
[----:B------:R-:W-:Y:S01]  /*1a00*/  UMOV UR7, URZ ;  /* 0x000000ff00077c82 */ /* 0x000fe20008000000 */
[----:B------:R-:W-:-:S02]  /*1a10*/  UIADD3.64 UR18, UPT, UPT, UR4, -UR20, URZ ;  /* 0x8000001404127297 */ /* 0x000fc4000fffe0ff */
[----:B------:R-:W-:Y:S02]  /*1a20*/  UIADD3.64 UR20, UPT, UPT, UR6, -UR20, URZ ;  /* 0x8000001406147297 */ /* 0x000fe4000fffe0ff */
[----:B------:R-:W-:Y:S01]  /*1a30*/  UISETP.NE.U32.AND UP0, UPT, UR22, URZ, UPT ;  /* 0x000000ff1600728c */ /* 0x000fe2000bf05070 */
[----:B------:R-:W-:Y:S01]  /*1a40*/  UMOV UR16, UR4 ;  /* 0x0000000400107c82 */ /* 0x000fe20008000000 */
[----:B------:R-:W-:Y:S01]  /*1a50*/  UMOV UR17, 0x80004020 ;  /* 0x8000402000117882 */ /* 0x000fe20000000000 */
[----:B------:R-:W-:Y:S01]  /*1a60*/  UMOV UR7, 0x80004020 ;  /* 0x8000402000077882 */ /* 0x000fe20000000000 */
[----:B---3--:R-:W-:Y:S06]  /*1a70*/  BAR.SYNC.DEFER_BLOCKING 0x0 ;  /* 0x0000000000007b1d */ /* 0x008fec0000010000 */
[----:B------:R2:W-:Y:S02]  /*1a80*/  @UP2 UTMALDG.2D [UR8], [UR12] ;  /* 0x000000080c0025b4 */ /* 0x0005e40008008000 */
[----:B------:R-:W-:Y:S06]  /*1a90*/  BAR.SYNC.DEFER_BLOCKING 0x0 ;  /* 0x0000000000007b1d */ /* 0x000fec0000010000 */
[----:B------:R2:W-:Y:S02]  /*1aa0*/  @UP3 UTMALDG.2D [UR24], [UR14] ;  /* 0x000000180e0035b4 */ /* 0x0005e40008008000 */
[----:B------:R-:W-:Y:S06]  /*1ab0*/  BAR.SYNC.DEFER_BLOCKING 0x0 ;  /* 0x0000000000007b1d */ /* 0x000fec0000010000 */
[----:B------:R-:W3:Y:S02]  /*1ac0*/  SYNCS.PHASECHK.TRANS64.TRYWAIT P0, [UR8+0x4000], RZ ;  /* 0x004000ffff0075a7 */ /* 0x000ee40008001108 */
[----:B--23--:R-:W-:Y:S05]  /*1ad0*/  @!P0 BRA `(.L_x_54) ;  /* 0x0000000c00148947 */ /* 0x00cfea0003800000 */
.L_x_66:
[----:B------:R-:W-:Y:S05]  /*1ae0*/  BRA.U UP0, `(.L_x_55) ;  /* 0x00000001001c7547 */ /* 0x000fea000b800000 */
[----:B------:R-:W-:Y:S01]  /*1af0*/  UMOV UR4, 0x0 ;  /* 0x0000000000047882 */ /* 0x000fe20000000000 */
[----:B------:R-:W-:Y:S01]  /*1b00*/  UMOV UR5, 0x8200010 ;  /* 0x0820001000057882 */ /* 0x000fe20000000000 */
[----:B------:R-:W-:Y:S01]  /*1b10*/  UMOV UR24, 0x0 ;  /* 0x0000000000187882 */ /* 0x000fe20000000000 */
[----:B------:R-:W-:Y:S01]  /*1b20*/  UMOV UR25, 0x8200010 ;  /* 0x0820001000197882 */ /* 0x000fe20000000000 */
[----:B------:R2:W-:Y:S01]  /*1b30*/  UTCHMMA gdesc[UR16], gdesc[UR6], tmem[UR29], tmem[UR4], idesc[UR5], !UPT ;  /* 0x00ff0406100075ea */ /* 0x0005e2000f80001d */
[----:B------:R2:W-:Y:S01]  /*1b40*/  UTCHMMA gdesc[UR18], gdesc[UR20], tmem[UR29], tmem[UR24], idesc[UR25], UPT ;  /* 0x00ff1814120075ea */ /* 0x0005e2000b80001d */
[----:B------:R-:W-:Y:S02]  /*1b50*/  NOP ;  /* 0x0000000000007918 */ /* 0x000fe40000000000 */
.L_x_55:
[----:B------:R-:W-:Y:S01]  /*1b60*/  ELECT P0, URZ, PT ;  /* 0x0000000000ff782f */ /* 0x000fe20003800000 */
[----:B--2---:R-:W-:-:S03]  /*1b70*/  UIADD3 UR4, UPT, UPT, UR8, 0x4010, URZ ;  /* 0x0000401008047890 */ /* 0x004fc6000fffe0ff */
[----:B------:R-:W-:Y:S01]  /*1b80*/  ISETP.LT.U32.AND P0, PT, R68, 0x20, P0 ;  /* 0x000000204400780c */ /* 0x000fe20000701070 */
[----:B------:R-:W-:-:S12]  /*1b90*/  UMOV UR5, URZ ;  /* 0x000000ff00057c82 */ /* 0x000fd80008000000 */
[----:B------:R-:W-:Y:S01]  /*1ba0*/  VOTEU.ANY UP0, P0 ;  /* 0x0000000000ff7886 */ /* 0x000fe20000000100 */
[----:B------:R-:W-:Y:S01]  /*1bb0*/  VOTEU.ANY UP1, P0 ;  /* 0x0000000000ff7886 */ /* 0x000fe20000020100 */
[----:B------:R-:W-:-:S03]  /*1bc0*/  ISETP.GE.U32.AND P0, PT, R10, 0x21, PT ;  /* 0x000000210a00780c */ /* 0x000fc60003f06070 */
[----:B------:R-:W-:Y:S02]  /*1bd0*/  @UP0 UMOV UR9, UR4 ;  /* 0x0000000400090c82 */ /* 0x000fe40008000000 */
[----:B------:R2:W-:Y:S01]  /*1be0*/  @UP1 UTCBAR [UR9], URZ ;  /* 0x000000ff090013e9 */ /* 0x0005e200080000ff */
[----:B------:R-:W-:Y:S06]  /*1bf0*/  BAR.SYNC.DEFER_BLOCKING 0x0 ;  /* 0x0000000000007b1d */ /* 0x000fec0000010000 */
[----:B------:R-:W3:Y:S02]  /*1c00*/  SYNCS.PHASECHK.TRANS64.TRYWAIT P1, [UR8+0x4010], RZ ;  /* 0x004010ffff0075a7 */ /* 0x000ee40008021108 */
[----:B--23--:R-:W-:Y:S05]  /*1c10*/  @!P1 BRA `(.L_x_56) ;  /* 0x0000000800d09947 */ /* 0x00cfea0003800000 */
.L_x_67:
[----:B------:R-:W-:Y:S05]  /*1c20*/  @!P0 BRA `(.L_x_53) ;  /* 0x0000000000c88947 */ /* 0x000fea0003800000 */
[----:B------:R-:W-:Y:S01]  /*1c30*/  IMAD.MOV.U32 R2, RZ, RZ, 0x1 ;  /* 0x00000001ff027424 */ /* 0x000fe200078e00ff */
[----:B------:R-:W2:Y:S01]  /*1c40*/  LDCU UR32, c[0x0][0x3a0] ;  /* 0x00007400ff2077ac */ /* 0x000ea20008000800 */
[----:B------:R-:W-:-:S05]  /*1c50*/  UMOV UR10, 0x20 ;  /* 0x00000020000a7882 */ /* 0x000fca0000000000 */
.L_x_60:
[----:B------:R-:W-:Y:S01]  /*1c60*/  BAR.SYNC.DEFER_BLOCKING 0x0 ;  /* 0x0000000000007b1d */ /* 0x000fe20000010000 */
[----:B------:R-:W-:Y:S01]  /*1c70*/  @!P3 IMAD.MOV.U32 R3, RZ, RZ, 0x4000 ;  /* 0x00004000ff03b424 */ /* 0x000fe200078e00ff */
[----:B------:R-:W-:Y:S02]  /*1c80*/  ELECT P1, URZ, PT ;  /* 0x0000000000ff782f */ /* 0x000fe40003820000 */
[----:B------:R-:W-:Y:S02]  /*1c90*/  ELECT P0, URZ, PT ;  /* 0x0000000000ff782f */ /* 0x000fe40003800000 */
[C---:B------:R-:W-:Y:S01]  /*1ca0*/  ISETP.LT.U32.AND P1, PT, R68.reuse, 0x20, P1 ;  /* 0x000000204400780c */ /* 0x040fe20000f21070 */
[----:B------:R-:W-:Y:S01]  /*1cb0*/  UMOV UR26, UR10 ;  /* 0x0000000a001a7c82 */ /* 0x000fe20008000000 */
[----:B------:R-:W-:-:S11]  /*1cc0*/  ISETP.LT.U32.AND P0, PT, R68, 0x20, P0 ;  /* 0x000000204400780c */ /* 0x000fd60000701070 */
[----:B------:R-:W-:Y:S02]  /*1cd0*/  VOTEU.ANY UP0, P1 ;  /* 0x0000000000ff7886 */ /* 0x000fe40000800100 */
[----:B------:R-:W-:Y:S01]  /*1ce0*/  VOTEU.ANY UP1, P0 ;  /* 0x0000000000ff7886 */ /* 0x000fe20000020100 */
[----:B------:R3:W-:Y:S01]  /*1cf0*/  @!P3 SYNCS.ARRIVE.TRANS64 RZ, [UR8+0x4000], R3 ;  /* 0x00400003ffffb9a7 */ /* 0x0007e20008000008 */
[----:B------:R5:W-:Y:S06]  /*1d00*/  MEMBAR.ALL.CTA ;  /* 0x0000000000007992 */ /* 0x000bec0000008000 */
[----:B-----5:R-:W5:Y:S01]  /*1d10*/  FENCE.VIEW.ASYNC.S ;  /* 0x00000000000073c6 */ /* 0x020f620000000000 */
[----:B------:R-:W-:Y:S01]  /*1d20*/  @UP0 UIADD3 UR9, UPT, UPT, UR8, 0x4000, URZ ;  /* 0x0000400008090890 */ /* 0x000fe2000fffe0ff */
[----:B-----5:R-:W-:Y:S01]  /*1d30*/  VOTEU.ANY UP0, P1 ;  /* 0x0000000000ff7886 */ /* 0x020fe20000800100 */
[----:B------:R-:W-:-:S02]  /*1d40*/  @UP1 UIADD3 UR24, UPT, UPT, UR8, 0x2000, URZ ;  /* 0x0000200008181890 */ /* 0x000fc4000fffe0ff */
[----:B------:R-:W-:Y:S01]  /*1d50*/  @UP1 UIADD3 UR25, UPT, UPT, UR8, 0x4000, URZ ;  /* 0x0000400008191890 */ /* 0x000fe2000fffe0ff */
[----:B---3--:R-:W-:Y:S01]  /*1d60*/  IMAD.U32 R3, R2, -0x80000000, RZ ;  /* 0x8000000002037824 */ /* 0x008fe200078e00ff */
[----:B------:R-:W-:Y:S01]  /*1d70*/  VOTEU.ANY UP1, P0 ;  /* 0x0000000000ff7886 */ /* 0x000fe20000020100 */
[----:B------:R-:W-:Y:S06]  /*1d80*/  BAR.SYNC.DEFER_BLOCKING 0x0 ;  /* 0x0000000000007b1d */ /* 0x000fec0000010000 */
[----:B------:R3:W-:Y:S01]  /*1d90*/  @UP0 UTMALDG.2D [UR8], [UR12] ;  /* 0x000000080c0005b4 */ /* 0x0007e20008008000 */
[----:B------:R-:W-:Y:S01]  /*1da0*/  UISETP.NE.U32.AND UP0, UPT, UR22, URZ, UPT ;  /* 0x000000ff1600728c */ /* 0x000fe2000bf05070 */
[----:B------:R-:W-:Y:S06]  /*1db0*/  BAR.SYNC.DEFER_BLOCKING 0x0 ;  /* 0x0000000000007b1d */ /* 0x000fec0000010000 */
[----:B------:R3:W-:Y:S02]  /*1dc0*/  @UP1 UTMALDG.2D [UR24], [UR14] ;  /* 0x000000180e0015b4 */ /* 0x0007e40008008000 */
[----:B------:R-:W-:Y:S06]  /*1dd0*/  BAR.SYNC.DEFER_BLOCKING 0x0 ;  /* 0x0000000000007b1d */ /* 0x000fec0000010000 */
[----:B------:R-:W5:Y:S02]  /*1de0*/  SYNCS.PHASECHK.TRANS64.TRYWAIT P0, [UR8+0x4000], R3 ;  /* 0x00400003ff0075a7 */ /* 0x000f640008001108 */
[----:B---3-5:R-:W-:Y:S05]  /*1df0*/  @!P0 BRA `(.L_x_57) ;  /* 0x0000000800648947 */ /* 0x028fea0003800000 */
.L_x_68:
[----:B------:R-:W-:Y:S05]  /*1e00*/  BRA.U UP0, `(.L_x_58) ;  /* 0x00000001001c7547 */ /* 0x000fea000b800000 */
[----:B------:R-:W-:Y:S01]  /*1e10*/  UMOV UR24, 0x0 ;  /* 0x0000000000187882 */ /* 0x000fe20000000000 */
[----:B------:R-:W-:Y:S01]  /*1e20*/  UMOV UR25, 0x8200010 ;  /* 0x0820001000197882 */ /* 0x000fe20000000000 */
[----:B------:R-:W-:Y:S01]  /*1e30*/  UMOV UR30, 0x0 ;  /* 0x00000000001e7882 */ /* 0x000fe20000000000 */
[----:B------:R-:W-:Y:S01]  /*1e40*/  UMOV UR31, 0x8200010 ;  /* 0x08200010001f7882 */ /* 0x000fe20000000000 */
[----:B------:R3:W-:Y:S01]  /*1e50*/  UTCHMMA gdesc[UR16], gdesc[UR6], tmem[UR29], tmem[UR24], idesc[UR25], UPT ;  /* 0x00ff1806100075ea */ /* 0x0007e2000b80001d */
[----:B------:R3:W-:Y:S01]  /*1e60*/  UTCHMMA gdesc[UR18], gdesc[UR20], tmem[UR29], tmem[UR30], idesc[UR31], UPT ;  /* 0x00ff1e14120075ea */ /* 0x0007e2000b80001d */
[----:B------:R-:W-:Y:S02]  /*1e70*/  NOP ;  /* 0x0000000000007918 */ /* 0x000fe40000000000 */
.L_x_58:
[----:B------:R-:W-:-:S04]  /*1e80*/  ELECT P0, URZ, PT ;  /* 0x0000000000ff782f */ /* 0x000fc80003800000 */
[----:B------:R-:W-:-:S13]  /*1e90*/  ISETP.LT.U32.AND P0, PT, R68, 0x20, P0 ;  /* 0x000000204400780c */ /* 0x000fda0000701070 */
[----:B------:R-:W-:Y:S01]  /*1ea0*/  VOTEU.ANY UP0, P0 ;  /* 0x0000000000ff7886 */ /* 0x000fe20000000100 */
[----:B------:R-:W-:-:S04]  /*1eb0*/  VOTEU.ANY UP1, P0 ;  /* 0x0000000000ff7886 */ /* 0x000fc80000020100 */
[----:B------:R-:W-:Y:S02]  /*1ec0*/  @UP0 UMOV UR9, UR4 ;  /* 0x0000000400090c82 */ /* 0x000fe40008000000 */
[----:B------:R5:W-:Y:S01]  /*1ed0*/  @UP1 UTCBAR [UR9], URZ ;  /* 0x000000ff090013e9 */ /* 0x000be200080000ff */
[----:B------:R-:W-:Y:S06]  /*1ee0*/  BAR.SYNC.DEFER_BLOCKING 0x0 ;  /* 0x0000000000007b1d */ /* 0x000fec0000010000 */
[----:B------:R-:W3:Y:S02]  /*1ef0*/  SYNCS.PHASECHK.TRANS64.TRYWAIT P0, [UR8+0x4010], R3 ;  /* 0x00401003ff0075a7 */ /* 0x000ee40008001108 */
[----:B---3-5:R-:W-:Y:S05]  /*1f00*/  @!P0 BRA `(.L_x_59) ;  /* 0x00000008002c8947 */ /* 0x028fea0003800000 */
.L_x_69:
[----:B------:R-:W-:Y:S01]  /*1f10*/  UIADD3 UR10, UPT, UPT, UR10, 0x20, URZ ;  /* 0x000000200a0a7890 */ /* 0x000fe2000fffe0ff */
[----:B------:R-:W-:-:S03]  /*1f20*/  LOP3.LUT R2, R2, 0x1, RZ, 0x3c, !PT ;  /* 0x0000000102027812 */ /* 0x000fc600078e3cff */
[----:B--2---:R-:W-:-:S09]  /*1f30*/  UISETP.GE.AND UP0, UPT, UR10, UR32, UPT ;  /* 0x000000200a00728c */ /* 0x004fd2000bf06270 */
[----:B------:R-:W-:Y:S05]  /*1f40*/  BRA.U !UP0, `(.L_x_60) ;  /* 0xfffffffd08447547 */ /* 0x000fea000b83ffff */
.L_x_53:
[----:B---3-5:R-:W-:Y:S06]  /*1f50*/  BAR.SYNC.DEFER_BLOCKING 0x0 ;  /* 0x0000000000007b1d */ /* 0x028fec0000010000 */
[----:B------:R-:W-:Y:S04]  /*1f60*/  BSSY.RECONVERGENT B5, `(.L_x_61) ;  /* 0x0000004000057945 */ /* 0x000fe80003800200 */
[----:B------:R-:W-:Y:S05]  /*1f70*/  @P3 BRA `(.L_x_62) ;  /* 0x0000000000083947 */ /* 0x000fea0003800000 */
[----:B------:R-:W3:Y:S02]  /*1f80*/  SYNCS.CCTL.IV [UR8+0x4000] ;  /* 0x00400000ff0079b1 */ /* 0x000ee40008000008 */
[----:B---3--:R-:W3:Y:S02]  /*1f90*/  SYNCS.CCTL.IV [UR8+0x4010] ;  /* 0x00401000ff0079b1 */ /* 0x008ee40008000008 */
.L_x_62:
[----:B--2---:R-:W-:Y:S05]  /*1fa0*/  BSYNC.RECONVERGENT B5 ;  /* 0x0000000000057941 */ /* 0x004fea0003800200 */
.L_x_61:
[----:B------:R-:W-:Y:S01]  /*1fb0*/  USHF.L.U32 UR4, UR22, 0x15, URZ ;  /* 0x0000001516047899 */ /* 0x000fe200080006ff */
[C---:B------:R-:W-:Y:S01]  /*1fc0*/  IMAD.SHL.U32 R2, R0.reuse, 0x80, RZ ;  /* 0x0000008000027824 */ /* 0x040fe200078e00ff */
[----:B------:R-:W-:Y:S01]  /*1fd0*/  USHF.L.U32 UR5, UR22, 0x4, URZ ;  /* 0x0000000416057899 */ /* 0x000fe200080006ff */
[----:B------:R-:W-:Y:S01]  /*1fe0*/  IMAD.SHL.U32 R3, R0, 0x10, RZ ;  /* 0x0000001000037824 */ /* 0x000fe200078e00ff */
[----:B------:R-:W-:Y:S02]  /*1ff0*/  ULOP3.LUT UR4, UR4, 0x600000, URZ, 0xc0, !UPT ;  /* 0x0060000004047892 */ /* 0x000fe4000f8ec0ff */
[----:B------:R-:W-:Y:S01]  /*2000*/  ULOP3.LUT UR5, UR5, 0x40, URZ, 0xc0, !UPT ;  /* 0x0000004005057892 */ /* 0x000fe2000f8ec0ff */
[----:B------:R-:W-:Y:S02]  /*2010*/  LOP3.LUT R2, R2, 0x7f80, RZ, 0xc0, !PT ;  /* 0x00007f8002027812 */ /* 0x000fe400078ec0ff */
[----:B------:R-:W-:Y:S01]  /*2020*/  ELECT P0, URZ, PT ;  /* 0x0000000000ff782f */ /* 0x000fe20003800000 */
[----:B------:R-:W-:Y:S01]  /*2030*/  UIADD3 UR4, UPT, UPT, UR5, UR4, UR29 ;  /* 0x0000000405047290 */ /* 0x000fe2000fffe01d */
[----:B------:R-:W-:Y:S01]  /*2040*/  LOP3.LUT R2, R2, 0x70, R3, 0xf8, !PT ;  /* 0x0000007002027812 */ /* 0x000fe200078ef803 */
[----:B------:R-:W-:Y:S01]  /*2050*/  ULOP3.LUT UR22, UR22, 0x1, URZ, 0xc0, !UPT ;  /* 0x0000000116167892 */ /* 0x000fe2000f8ec0ff */
[----:B------:R-:W-:Y:S01]  /*2060*/  ISETP.LT.U32.AND P0, PT, R68, 0x40, P0 ;  /* 0x000000404400780c */ /* 0x000fe20000701070 */
[----:B------:R-:W-:Y:S01]  /*2070*/  UMOV UR14, UR11 ;  /* 0x0000000b000e7c82 */ /* 0x000fe20008000000 */
[C---:B------:R-:W-:Y:S01]  /*2080*/  LOP3.LUT R0, R2.reuse, 0x10, RZ, 0x3c, !PT ;  /* 0x0000001002007812 */ /* 0x040fe200078e3cff */
[----:B------:R-:W-:Y:S01]  /*2090*/  ULEA UR13, UR22, UR27, 0x6 ;  /* 0x0000001b160d7291 */ /* 0x000fe2000f8e30ff */
[----:B------:R-:W-:Y:S01]  /*20a0*/  LOP3.LUT R3, R2, 0x20, RZ, 0x3c, !PT ;  /* 0x0000002002037812 */ /* 0x000fe200078e3cff */
[----:B------:R-:W-:Y:S01]  /*20b0*/  ULEA UR12, UR22, UR8, 0xe ;  /* 0x00000008160c7291 */ /* 0x000fe2000f8e70ff */
[----:B----4-:R-:W2:Y:S01]  /*20c0*/  LDTM.x64 R4, tmem[UR4] ;  /* 0x00000004000479ee */ /* 0x010ea20008340000 */
[----:B------:R-:W-:-:S06]  /*20d0*/  NOP ;  /* 0x0000000000007918 */ /* 0x000fcc0000000000 */
[----:B--2---:R-:W-:Y:S01]  /*20e0*/  VOTEU.ANY UP0, P0 ;  /* 0x0000000000ff7886 */ /* 0x004fe20000000100 */
[----:B------:R-:W-:-:S04]  /*20f0*/  VOTEU.ANY UP1, P0 ;  /* 0x0000000000ff7886 */ /* 0x000fc80000020100 */
[----:B------:R-:W-:Y:S01]  /*2100*/  @UP0 UMOV UR4, UR23 ;  /* 0x0000001700040c82 */ /* 0x000fe20008000000 */
[----:B------:R-:W-:Y:S01]  /*2110*/  @UP0 UMOV UR5, UR28 ;  /* 0x0000001c00050c82 */ /* 0x000fe20008000000 */
[----:B---3--:R-:W-:Y:S01]  /*2120*/  BAR.SYNC.DEFER_BLOCKING 0x0 ;  /* 0x0000000000007b1d */ /* 0x008fe20000010000 */
[----:B------:R-:W-:Y:S02]  /*2130*/  F2FP.F16.F32.PACK_AB R4, R5, R4 ;  /* 0x000000040504723e */ /* 0x000fe400000000ff */
[----:B------:R-:W-:Y:S02]  /*2140*/  F2FP.F16.F32.PACK_AB R5, R7, R6 ;  /* 0x000000060705723e */ /* 0x000fe400000000ff */
[----:B------:R-:W-:Y:S02]  /*2150*/  F2FP.F16.F32.PACK_AB R12, R13, R12 ;  /* 0x0000000c0d0c723e */ /* 0x000fe400000000ff */
[----:B------:R-:W-:Y:S02]  /*2160*/  F2FP.F16.F32.PACK_AB R6, R9, R8 ;  /* 0x000000080906723e */ /* 0x000fe400000000ff */
[----:B------:R-:W-:-:S02]  /*2170*/  F2FP.F16.F32.PACK_AB R7, R11, R10 ;  /* 0x0000000a0b07723e */ /* 0x000fc400000000ff */
[----:B------:R-:W-:Y:S02]  /*2180*/  F2FP.F16.F32.PACK_AB R13, R15, R14 ;  /* 0x0000000e0f0d723e */ /* 0x000fe400000000ff */
[----:B------:R-:W-:Y:S02]  /*2190*/  F2FP.F16.F32.PACK_AB R20, R21, R20 ;  /* 0x000000141514723e */ /* 0x000fe400000000ff */
[----:B------:R-:W-:Y:S01]  /*21a0*/  F2FP.F16.F32.PACK_AB R14, R17, R16 ;  /* 0x00000010110e723e */ /* 0x000fe200000000ff */
[----:B------:R2:W-:Y:S01]  /*21b0*/  STS.128 [R2+UR8], R4 ;  /* 0x0000000402007988 */ /* 0x0005e20008000c08 */
[----:B------:R-:W-:Y:S02]  /*21c0*/  F2FP.F16.F32.PACK_AB R15, R19, R18 ;  /* 0x00000012130f723e */ /* 0x000fe400000000ff */
[----:B------:R-:W-:Y:S02]  /*21d0*/  F2FP.F16.F32.PACK_AB R21, R23, R22 ;  /* 0x000000161715723e */ /* 0x000fe400000000ff */
[----:B------:R-:W-:Y:S01]  /*21e0*/  F2FP.F16.F32.PACK_AB R28, R29, R28 ;  /* 0x0000001c1d1c723e */ /* 0x000fe200000000ff */
[----:B------:R2:W-:Y:S01]  /*21f0*/  STS.128 [R0+UR8], R12 ;  /* 0x0000000c00007988 */ /* 0x0005e20008000c08 */
[----:B------:R-:W-:-:S02]  /*2200*/  F2FP.F16.F32.PACK_AB R22, R25, R24 ;  /* 0x000000181916723e */ /* 0x000fc400000000ff */
[----:B------:R-:W-:Y:S02]  /*2210*/  F2FP.F16.F32.PACK_AB R23, R27, R26 ;  /* 0x0000001a1b17723e */ /* 0x000fe400000000ff */
[----:B------:R-:W-:Y:S02]  /*2220*/  F2FP.F16.F32.PACK_AB R29, R31, R30 ;  /* 0x0000001e1f1d723e */ /* 0x000fe400000000ff */
[----:B------:R-:W-:Y:S01]  /*2230*/  F2FP.F16.F32.PACK_AB R36, R37, R36 ;  /* 0x000000242524723e */ /* 0x000fe200000000ff */
[----:B------:R2:W-:Y:S01]  /*2240*/  STS.128 [R3+UR8], R20 ;  /* 0x0000001403007988 */ /* 0x0005e20008000c08 */
[----:B------:R-:W-:Y:S02]  /*2250*/  F2FP.F16.F32.PACK_AB R30, R33, R32 ;  /* 0x00000020211e723e */ /* 0x000fe400000000ff */
[----:B------:R-:W-:Y:S02]  /*2260*/  F2FP.F16.F32.PACK_AB R31, R35, R34 ;  /* 0x00000022231f723e */ /* 0x000fe400000000ff */
[----:B------:R-:W-:-:S02]  /*2270*/  F2FP.F16.F32.PACK_AB R37, R39, R38 ;  /* 0x000000262725723e */ /* 0x000fc400000000ff */
[----:B------:R-:W-:Y:S02]  /*2280*/  F2FP.F16.F32.PACK_AB R44, R45, R44 ;  /* 0x0000002c2d2c723e */ /* 0x000fe400000000ff */
[----:B------:R-:W-:Y:S02]  /*2290*/  LOP3.LUT R8, R2, 0x30, RZ, 0x3c, !PT ;  /* 0x0000003002087812 */ /* 0x000fe400078e3cff */
[----:B------:R-:W-:Y:S02]  /*22a0*/  F2FP.F16.F32.PACK_AB R38, R41, R40 ;  /* 0x000000282926723e */ /* 0x000fe400000000ff */
[----:B------:R-:W-:Y:S01]  /*22b0*/  F2FP.F16.F32.PACK_AB R39, R43, R42 ;  /* 0x0000002a2b27723e */ /* 0x000fe200000000ff */
[----:B------:R2:W-:Y:S01]  /*22c0*/  STS.128 [R8+UR8], R28 ;  /* 0x0000001c08007988 */ /* 0x0005e20008000c08 */
[----:B------:R-:W-:Y:S02]  /*22d0*/  F2FP.F16.F32.PACK_AB R45, R47, R46 ;  /* 0x0000002e2f2d723e */ /* 0x000fe400000000ff */
[----:B------:R-:W-:-:S02]  /*22e0*/  F2FP.F16.F32.PACK_AB R52, R53, R52 ;  /* 0x000000343534723e */ /* 0x000fc400000000ff */
[C---:B------:R-:W-:Y:S02]  /*22f0*/  LOP3.LUT R9, R2.reuse, 0x40, RZ, 0x3c, !PT ;  /* 0x0000004002097812 */ /* 0x040fe400078e3cff */
[----:B------:R-:W-:Y:S02]  /*2300*/  F2FP.F16.F32.PACK_AB R46, R49, R48 ;  /* 0x00000030312e723e */ /* 0x000fe400000000ff */
[----:B------:R-:W-:Y:S01]  /*2310*/  F2FP.F16.F32.PACK_AB R47, R51, R50 ;  /* 0x00000032332f723e */ /* 0x000fe200000000ff */
[----:B------:R2:W-:Y:S01]  /*2320*/  STS.128 [R9+UR8], R36 ;  /* 0x0000002409007988 */ /* 0x0005e20008000c08 */
[----:B------:R-:W-:Y:S02]  /*2330*/  F2FP.F16.F32.PACK_AB R53, R55, R54 ;  /* 0x000000363735723e */ /* 0x000fe400000000ff */
[----:B------:R-:W-:Y:S02]  /*2340*/  F2FP.F16.F32.PACK_AB R60, R61, R60 ;  /* 0x0000003c3d3c723e */ /* 0x000fe400000000ff */
[----:B------:R-:W-:-:S02]  /*2350*/  LOP3.LUT R10, R2, 0x50, RZ, 0x3c, !PT ;  /* 0x00000050020a7812 */ /* 0x000fc400078e3cff */
[----:B------:R-:W-:Y:S02]  /*2360*/  F2FP.F16.F32.PACK_AB R54, R57, R56 ;  /* 0x000000383936723e */ /* 0x000fe400000000ff */
[----:B------:R-:W-:Y:S01]  /*2370*/  F2FP.F16.F32.PACK_AB R55, R59, R58 ;  /* 0x0000003a3b37723e */ /* 0x000fe200000000ff */
[----:B------:R2:W-:Y:S01]  /*2380*/  STS.128 [R10+UR8], R44 ;  /* 0x0000002c0a007988 */ /* 0x0005e20008000c08 */
[----:B------:R-:W-:Y:S02]  /*2390*/  F2FP.F16.F32.PACK_AB R61, R63, R62 ;  /* 0x0000003e3f3d723e */ /* 0x000fe400000000ff */
[C---:B------:R-:W-:Y:S02]  /*23a0*/  LOP3.LUT R11, R2.reuse, 0x60, RZ, 0x3c, !PT ;  /* 0x00000060020b7812 */ /* 0x040fe400078e3cff */
[----:B------:R-:W-:Y:S02]  /*23b0*/  F2FP.F16.F32.PACK_AB R62, R65, R64 ;  /* 0x00000040413e723e */ /* 0x000fe400000000ff */
[----:B------:R-:W-:Y:S01]  /*23c0*/  F2FP.F16.F32.PACK_AB R63, R67, R66 ;  /* 0x00000042433f723e */ /* 0x000fe200000000ff */
[----:B------:R2:W-:Y:S01]  /*23d0*/  STS.128 [R11+UR8], R52 ;  /* 0x000000340b007988 */ /* 0x0005e20008000c08 */
[----:B------:R-:W-:-:S05]  /*23e0*/  LOP3.LUT R16, R2, 0x70, RZ, 0x3c, !PT ;  /* 0x0000007002107812 */ /* 0x000fca00078e3cff */
[----:B------:R2:W-:Y:S01]  /*23f0*/  STS.128 [R16+UR8], R60 ;  /* 0x0000003c10007988 */ /* 0x0005e20008000c08 */
[----:B------:R3:W-:Y:S06]  /*2400*/  MEMBAR.ALL.CTA ;  /* 0x0000000000007992 */ /* 0x0007ec0000008000 */
[----:B---3--:R-:W3:Y:S02]  /*2410*/  FENCE.VIEW.ASYNC.S ;  /* 0x00000000000073c6 */ /* 0x008ee40000000000 */
[----:B---3--:R-:W-:Y:S06]  /*2420*/  BAR.SYNC.DEFER_BLOCKING 0x0 ;  /* 0x0000000000007b1d */ /* 0x008fec0000010000 */
[----:B------:R2:W-:Y:S01]  /*2430*/  @UP1 UTMASTG.2D [UR12], [UR4] ;  /* 0x0000000c040013b5 */ /* 0x0005e20008008000 */
[----:B------:R0:W-:Y:S01]  /*2440*/  UTMACMDFLUSH ;  /* 0x00000000000079b7 */ /* 0x0001e20000000000 */
[----:B------:R-:W-:-:S04]  /*2450*/  DEPBAR.LE SB0, 0x0 ;  /* 0x000080000000791a */ /* 0x000fc80000000000 */
[----:B------:R-:W-:Y:S08]  /*2460*/  BAR.SYNC.DEFER_BLOCKING 0x0 ;  /* 0x0000000000007b1d */ /* 0x000ff00000010000 */
[----:B------:R-:W-:Y:S06]  /*2470*/  BAR.SYNC.DEFER_BLOCKING 0x0 ;  /* 0x0000000000007b1d */ /* 0x000fec0000010000 */
[----:B--2---:R-:W-:Y:S05]  /*2480*/  @P2 BRA `(.L_x_63) ;  /* 0x0000000000a02947 */ /* 0x004fea0003800000 */
[----:B------:R-:W2:Y:S01]  /*2490*/  S2UR UR5, SR_CgaCtaId ;  /* 0x00000000000579c3 */ /* 0x000ea20000008800 */
[----:B------:R-:W-:Y:S01]  /*24a0*/  NOP ;  /* 0x0000000000007918 */ /* 0x000fe20000000000 */
[----:B------:R-:W-:Y:S01]  /*24b0*/  UMOV UR4, 0x50 ;  /* 0x0000005000047882 */ /* 0x000fe20000000000 */
[----:B------:R-:W-:Y:S02]  /*24c0*/  IMAD.U32 R0, RZ, RZ, UR29 ;  /* 0x0000001dff007e24 */ /* 0x000fe4000f8e00ff */
[----:B------:R-:W-:Y:S02]  /*24d0*/  IMAD.MOV.U32 R3, RZ, RZ, 0xf ;  /* 0x0000000fff037424 */ /* 0x000fe400078e00ff */
[----:B------:R-:W-:Y:S01]  /*24e0*/  IMAD.MOV.U32 R7, RZ, RZ, 0x1 ;  /* 0x00000001ff077424 */ /* 0x000fe200078e00ff */
[----:B------:R-:W-:-:S04]  /*24f0*/  LOP3.LUT R0, R0, 0xffff, RZ, 0xc0, !PT ;  /* 0x0000ffff00007812 */ /* 0x000fc800078ec0ff */
[----:B------:R-:W-:-:S05]  /*2500*/  SHF.R.U32.HI R0, RZ, 0x5, R0 ;  /* 0x00000005ff007819 */ /* 0x000fca0000011600 */
[----:B------:R-:W-:Y:S01]  /*2510*/  VIADD R2, R0, 0x10 ;  /* 0x0000001000027836 */ /* 0x000fe20000000000 */
[----:B------:R-:W-:Y:S01]  /*2520*/  SHF.L.U32 R0, R3, R0, RZ ;  /* 0x0000000003007219 */ /* 0x000fe200000006ff */
[----:B--2---:R-:W-:-:S03]  /*2530*/  ULEA UR6, UR5, UR4, 0x18 ;  /* 0x0000000405067291 */ /* 0x004fc6000f8ec0ff */
[----:B------:R-:W-:-:S04]  /*2540*/  SHF.L.U32 R3, R7, R2, RZ ;  /* 0x0000000207037219 */ /* 0x000fc800000006ff */
[----:B------:R-:W-:Y:S02]  /*2550*/  LOP3.LUT R0, R3, R0, RZ, 0xfc, !PT ;  /* 0x0000000003007212 */ /* 0x000fe400078efcff */
[----:B------:R-:W2:Y:S02]  /*2560*/  LDS R5, [UR6] ;  /* 0x00000006ff057984 */ /* 0x000ea40008000800 */
[C---:B------:R-:W-:Y:S02]  /*2570*/  LOP3.LUT R2, R0.reuse, 0xffff, RZ, 0xc0, !PT ;  /* 0x0000ffff00027812 */ /* 0x040fe400078ec0ff */
[----:B--2---:R-:W-:-:S04]  /*2580*/  LOP3.LUT R3, R0, 0xffff, R5, 0x80, !PT ;  /* 0x0000ffff00037812 */ /* 0x004fc800078e8005 */
[----:B------:R-:W-:-:S13]  /*2590*/  ISETP.NE.AND P0, PT, R3, R2, PT ;  /* 0x000000020300720c */ /* 0x000fda0003f05270 */
[----:B------:R-:W-:Y:S05]  /*25a0*/  @P0 BRA `(.L_x_64) ;  /* 0x0000000000500947 */ /* 0x000fea0003800000 */
[----:B------:R-:W-:Y:S02]  /*25b0*/  SHF.R.U32.HI R5, RZ, 0x10, R5 ;  /* 0x00000010ff057819 */ /* 0x000fe40000011605 */
[----:B------:R-:W-:-:S04]  /*25c0*/  SHF.R.U32.HI R2, RZ, 0x10, R0 ;  /* 0x00000010ff027819 */ /* 0x000fc80000011600 */
[----:B------:R-:W-:-:S04]  /*25d0*/  LOP3.LUT R5, R5, R2, RZ, 0xc0, !PT ;  /* 0x0000000205057212 */ /* 0x000fc800078ec0ff */
[----:B------:R-:W-:-:S13]  /*25e0*/  ISETP.NE.AND P0, PT, R5, R2, PT ;  /* 0x000000020500720c */ /* 0x000fda0003f05270 */
[----:B------:R-:W-:Y:S05]  /*25f0*/  @P0 BRA `(.L_x_65) ;  /* 0x0000000000300947 */ /* 0x000fea0003800000 */
[----:B------:R-:W-:Y:S01]  /*2600*/  R2UR UR4, R0 ;  /* 0x00000000000472ca */ /* 0x000fe200000e0000 */
[----:B------:R-:W-:Y:S01]  /*2610*/  VOTEU.ANY UR5, UPT, PT ;  /* 0x0000000000057886 */ /* 0x000fe200038e0100 */
[----:B------:R-:W2:Y:S01]  /*2620*/  S2R R0, SR_LANEID ;  /* 0x0000000000007919 */ /* 0x000ea20000000000 */
[----:B------:R-:W-:-:S10]  /*2630*/  UFLO.U32 UR5, UR5 ;  /* 0x00000005000572bd */ /* 0x000fd400080e0000 */
[----:B------:R-:W-:-:S06]  /*2640*/  ULOP3.LUT UR4, URZ, UR4, URZ, 0x33, !UPT ;  /* 0x00000004ff047292 */ /* 0x000fcc000f8e33ff */
[----:B------:R-:W-:-:S04]  /*2650*/  IMAD.U32 R2, RZ, RZ, UR4 ;  /* 0x00000004ff027e24 */ /* 0x000fc8000f8e00ff */
[----:B------:R-:W3:Y:S02]  /*2660*/  REDUX UR7, R2 ;  /* 0x00000000020773c4 */ /* 0x000ee40000000000 */
[----:B------:R4:W-:Y:S01]  /*2670*/  UTCATOMSWS.AND URZ, UR4 ;  /* 0x0000000400ff79e3 */ /* 0x0009e20008000000 */
[----:B--2---:R-:W-:Y:S01]  /*2680*/  ISETP.EQ.U32.AND P0, PT, R0, UR5, PT ;  /* 0x0000000500007c0c */ /* 0x004fe2000bf02070 */
[----:B---3--:R-:W-:-:S12]  /*2690*/  IMAD.U32 R0, RZ, RZ, UR7 ;  /* 0x00000007ff007e24 */ /* 0x008fd8000f8e00ff */
[----:B------:R4:W-:Y:S01]  /*26a0*/  @P0 ATOMS.AND RZ, [UR6], R0 ;  /* 0x00000000ffff098c */ /* 0x0009e2000a800006 */
[----:B------:R-:W-:Y:S05]  /*26b0*/  BRA `(.L_x_63) ;  /* 0x0000000000147947 */ /* 0x000fea0003800000 */
.L_x_65:
[----:B------:R-:W-:-:S07]  /*26c0*/  MOV R2, 0x26e0 ;  /* 0x000026e000027802 */ /* 0x000fce0000000f00 */
[----:B-1----:R-:W-:Y:S05]  /*26d0*/  CALL.REL.NOINC `($__internal_0_$__cuda_sm10x_tcgen05_guardrail_trap_col_being_dealloced_not_returned_by_alloc) ;  /* 0x0000000000447944 */ /* 0x002fea0003c00000 */
[----:B------:R-:W-:Y:S05]  /*26e0*/  BRA `(.L_x_63) ;  /* 0x0000000000087947 */ /* 0x000fea0003800000 */
.L_x_64:
[----:B------:R-:W-:-:S07]  /*26f0*/  MOV R2, 0x2710 ;  /* 0x0000271000027802 */ /* 0x000fce0000000f00 */
[----:B-1----:R-:W-:Y:S05]  /*2700*/  CALL.REL.NOINC `($__internal_2_$__cuda_sm10x_tcgen05_guardrail_trap_unallocated_columns_being_dealloced) ;  /* 0x0000000000507944 */ /* 0x002fea0003c00000 */
.L_x_63:
[----:B------:R-:W-:Y:S01]  /*2710*/  NOP ;  /* 0x0000000000007918 */ /* 0x000fe20000000000 */
[----:B----4-:R-:W-:Y:S05]  /*2720*/  EXIT ;  /* 0x000000000000794d */ /* 0x010fea0003800000 */
.L_x_54:
[----:B------:R-:W2:Y:S02]  /*2730*/  SYNCS.PHASECHK.TRANS64.TRYWAIT P0, [UR8+0x4000], RZ ;  /* 0x004000ffff0075a7 */ /* 0x000ea40008001108 */
[----:B--2---:R-:W-:Y:S05]  /*2740*/  @!P0 BRA `(.L_x_54) ;  /* 0xfffffffc00f88947 */ /* 0x004fea000383ffff */
[----:B------:R-:W-:Y:S05]  /*2750*/  BRA `(.L_x_66) ;  /* 0xfffffff000e07947 */ /* 0x000fea000383ffff */
.L_x_56:
[----:B------:R-:W2:Y:S02]  /*2760*/  SYNCS.PHASECHK.TRANS64.TRYWAIT P1, [UR8+0x4010], RZ ;  /* 0x004010ffff0075a7 */ /* 0x000ea40008021108 */
[----:B--2---:R-:W-:Y:S05]  /*2770*/  @!P1 BRA `(.L_x_56) ;  /* 0xfffffffc00f89947 */ /* 0x004fea000383ffff */
[----:B------:R-:W-:Y:S05]  /*2780*/  BRA `(.L_x_67) ;  /* 0xfffffff400247947 */ /* 0x000fea000383ffff */
.L_x_57:
[----:B------:R-:W3:Y:S02]  /*2790*/  SYNCS.PHASECHK.TRANS64.TRYWAIT P0, [UR8+0x4000], R3 ;  /* 0x00400003ff0075a7 */ /* 0x000ee40008001108 */
[----:B---3--:R-:W-:Y:S05]  /*27a0*/  @!P0 BRA `(.L_x_57) ;  /* 0xfffffffc00f88947 */ /* 0x008fea000383ffff */
[----:B------:R-:W-:Y:S05]  /*27b0*/  BRA `(.L_x_68) ;  /* 0xfffffff400907947 */ /* 0x000fea000383ffff */
.L_x_59:
[----:B------:R-:W3:Y:S02]  /*27c0*/  SYNCS.PHASECHK.TRANS64.TRYWAIT P0, [UR8+0x4010], R3 ;  /* 0x00401003ff0075a7 */ /* 0x000ee40008001108 */
[----:B---3--:R-:W-:Y:S05]  /*27d0*/  @!P0 BRA `(.L_x_59) ;  /* 0xfffffffc00f88947 */ /* 0x008fea000383ffff */
[----:B------:R-:W-:Y:S05]  /*27e0*/  BRA `(.L_x_69) ;  /* 0xfffffff400c87947 */ /* 0x000fea000383ffff */
        .weak           $__internal_0_$__cuda_sm10x_tcgen05_guardrail_trap_col_being_dealloced_not_returned_by_alloc
        .type           $__internal_0_$__cuda_sm10x_tcgen05_guardrail_trap_col_being_dealloced_not_returned_by_alloc,@function
        .size           $__internal_0_$__cuda_sm10x_tcgen05_guardrail_trap_col_being_dealloced_not_returned_by_alloc,($__internal_1_$__cuda_sm10x_tcgen05_guardrail_trap_phase_invalid_during_alloc - $__internal_0_$__cuda_sm10x_tcgen05_guardrail_trap_col_being_dealloced_not_returned_by_alloc)
$__internal_0_$__cuda_sm10x_tcgen05_guardrail_trap_col_being_dealloced_not_returned_by_alloc:
[----:B------:R-:W-:Y:S05]  /*27f0*/  BPT.TRAP 0x1 ;  /* 0x000000040000795c */ /* 0x000fea0000300000 */
[----:B------:R-:W-:-:S04]  /*2800*/  IMAD.MOV.U32 R3, RZ, RZ, 0x0 ;  /* 0x00000000ff037424 */ /* 0x000fc800078e00ff */
[----:B------:R-:W-:Y:S05]  /*2810*/  RET.REL.NODEC R2 `(gluon_tcgen05) ;  /* 0xffffffd402f87950 */ /* 0x000fea0003c3ffff */
        .weak           $__internal_1_$__cuda_sm10x_tcgen05_guardrail_trap_phase_invalid_during_alloc
        .type           $__internal_1_$__cuda_sm10x_tcgen05_guardrail_trap_phase_invalid_during_alloc,@function
        .size           $__internal_1_$__cuda_sm10x_tcgen05_guardrail_trap_phase_invalid_during_alloc,($__internal_2_$__cuda_sm10x_tcgen05_guardrail_trap_unallocated_columns_being_dealloced - $__internal_1_$__cuda_sm10x_tcgen05_guardrail_trap_phase_invalid_during_alloc)
$__internal_1_$__cuda_sm10x_tcgen05_guardrail_trap_phase_invalid_during_alloc:
[----:B------:R-:W-:Y:S05]  /*2820*/  BPT.TRAP 0x1 ;  /* 0x000000040000795c */ /* 0x000fea0000300000 */
[----:B------:R-:W-:-:S04]  /*2830*/  IMAD.MOV.U32 R3, RZ, RZ, 0x0 ;  /* 0x00000000ff037424 */ /* 0x000fc800078e00ff */
[----:B------:R-:W-:Y:S05]  /*2840*/  RET.REL.NODEC R2 `(gluon_tcgen05) ;  /* 0xffffffd402ec7950 */ /* 0x000fea0003c3ffff */
        .weak           $__internal_2_$__cuda_sm10x_tcgen05_guardrail_trap_unallocated_columns_being_dealloced
        .type           $__internal_2_$__cuda_sm10x_tcgen05_guardrail_trap_unallocated_columns_being_dealloced,@function
        .size           $__internal_2_$__cuda_sm10x_tcgen05_guardrail_trap_unallocated_columns_being_dealloced,(.L_x_73 - $__internal_2_$__cuda_sm10x_tcgen05_guardrail_trap_unallocated_columns_being_dealloced)
$__internal_2_$__cuda_sm10x_tcgen05_guardrail_trap_unallocated_columns_being_dealloced:
[----:B------:R-:W-:Y:S05]  /*2850*/  BPT.TRAP 0x1 ;  /* 0x000000040000795c */ /* 0x000fea0000300000 */
[----:B------:R-:W-:-:S04]  /*2860*/  IMAD.MOV.U32 R3, RZ, RZ, 0x0 ;  /* 0x00000000ff037424 */ /* 0x000fc800078e00ff */
[----:B------:R-:W-:Y:S05]  /*2870*/  RET.REL.NODEC R2 `(gluon_tcgen05) ;  /* 0xffffffd402e07950 */ /* 0x000fea0003c3ffff */
.L_x_70:
[----:B------:R-:W-:-:S00]  /*2880*/  BRA `(.L_x_70) ;  /* 0xfffffffc00fc7947 */ /* 0x000fc0000383ffff */
[----:B------:R-:W-:-:S00]  /*2890*/  NOP ;  /* 0x0000000000007918 */ /* 0x000fc00000000000 */
        /* <DEDUP_REMOVED lines=14> */
.L_x_73:


//--------------------- .nv.shared.gluon_tcgen05  --------------------------
	.section	.nv.shared.gluon_tcgen05,"aw",@nobits
	.sectionflags	@""
	.align	16
	.zero		1024


//--------------------- .nv.shared.reserved.0     --------------------------
	.section	.nv.shared.reserved.0,"aw",@nobits
	.align	8
	.weak		__nv_reservedSMEM_offset_0_alias
	.size		__nv_reservedSMEM_offset_0_alias, 0, 64
	.other		__nv_reservedSMEM_offset_0_alias,@"STO_CUDA_RESERVED_SHARED STV_DEFAULT"
__nv_reservedSMEM_offset_0_alias:
	.zero		0
.nv.shared.reserved.0:
	.zero		64
	.weak		__nv_reservedSMEM_allocation_phase
	.type		__nv_reservedSMEM_allocation_phase,@object
	.size		__nv_reservedSMEM_allocation_phase,(.L_0 - __nv_reservedSMEM_allocation_phase)
__nv_reservedSMEM_allocation_phase:
	.zero		1
.L_0:
	.zero		7
	.weak		__nv_reservedSMEM_devtool_atexit_pc
	.type		__nv_reservedSMEM_devtool_atexit_pc,@object
	.size		__nv_reservedSMEM_devtool_atexit_pc,(__nv_reservedSMEM_allocation_mask - __nv_reservedSMEM_devtool_atexit_pc)
__nv_reservedSMEM_devtool_atexit_pc:
	.zero		8
	.weak		__nv_reservedSMEM_allocation_mask
	.type		__nv_reservedSMEM_allocation_mask,@object
	.size		__nv_reservedSMEM_allocation_mask,(.L_2 - __nv_reservedSMEM_allocation_mask)
__nv_reservedSMEM_allocation_mask:
	.zero		4
.L_2:


//--------------------- .nv.constant0.gluon_tcgen05 --------------------------
	.section	.nv.constant0.gluon_tcgen05,"a",@progbits
	.sectionflags	@""
	.align	4
.nv.constant0.gluon_tcgen05:
	.zero		976


//--------------------- SYMBOLS --------------------------

	.type		.nv.reservedSmem.offset0,@object
	.size		.nv.reservedSmem.offset0,0x4
	.type		.nv.reservedSmem.cap,@object
	.size		.nv.reservedSmem.cap,0x4
